//
// Generated by NVIDIA NVVM Compiler
//
// Compiler Build ID: CL-36424714
// Cuda compilation tools, release 13.0, V13.0.88
// Based on NVVM 20.0.0
//

.version 9.0
.target sm_100
.address_size 64

	// .globl	_Z17count_kernel_sotaPKiPiii
// _ZZN3cub18CUB_300001_SM_10006detail4scan16DeviceScanKernelINS2_10policy_hubIiiijN4cuda3std3__44plusIvEEE10Policy1000EPiSC_NS0_13ScanTileStateIiLb1EEES9_NS1_10InputValueIiSC_EEjiLb0EiEEvT0_T1_T2_iT3_T4_T5_E12temp_storage has been demoted
.global .align 1 .b8 _ZN34_INTERNAL_54f10541_4_k_cu_15d41d9c4cuda3std3__45__cpo5beginE[1];
.global .align 1 .b8 _ZN34_INTERNAL_54f10541_4_k_cu_15d41d9c4cuda3std3__45__cpo3endE[1];
.global .align 1 .b8 _ZN34_INTERNAL_54f10541_4_k_cu_15d41d9c4cuda3std3__45__cpo6cbeginE[1];
.global .align 1 .b8 _ZN34_INTERNAL_54f10541_4_k_cu_15d41d9c4cuda3std3__45__cpo4cendE[1];
.global .align 1 .b8 _ZN34_INTERNAL_54f10541_4_k_cu_15d41d9c4cuda3std3__45__cpo6rbeginE[1];
.global .align 1 .b8 _ZN34_INTERNAL_54f10541_4_k_cu_15d41d9c4cuda3std3__45__cpo4rendE[1];
.global .align 1 .b8 _ZN34_INTERNAL_54f10541_4_k_cu_15d41d9c4cuda3std3__45__cpo7crbeginE[1];
.global .align 1 .b8 _ZN34_INTERNAL_54f10541_4_k_cu_15d41d9c4cuda3std3__45__cpo5crendE[1];
.global .align 1 .b8 _ZN34_INTERNAL_54f10541_4_k_cu_15d41d9c4cuda3std3__436_GLOBAL__N__54f10541_4_k_cu_15d41d9c6ignoreE[1];
.global .align 1 .b8 _ZN34_INTERNAL_54f10541_4_k_cu_15d41d9c4cuda3std3__419piecewise_constructE[1];
.global .align 1 .b8 _ZN34_INTERNAL_54f10541_4_k_cu_15d41d9c4cuda3std3__48in_placeE[1];
.global .align 1 .b8 _ZN34_INTERNAL_54f10541_4_k_cu_15d41d9c4cuda3std3__420unreachable_sentinelE[1];
.global .align 1 .b8 _ZN34_INTERNAL_54f10541_4_k_cu_15d41d9c4cuda3std3__47nulloptE[1];
.global .align 1 .b8 _ZN34_INTERNAL_54f10541_4_k_cu_15d41d9c4cuda3std3__48unexpectE[1];
.global .align 1 .b8 _ZN34_INTERNAL_54f10541_4_k_cu_15d41d9c4cuda3std6ranges3__45__cpo4swapE[1];
.global .align 1 .b8 _ZN34_INTERNAL_54f10541_4_k_cu_15d41d9c4cuda3std6ranges3__45__cpo9iter_moveE[1];
.global .align 1 .b8 _ZN34_INTERNAL_54f10541_4_k_cu_15d41d9c4cuda3std6ranges3__45__cpo5beginE[1];
.global .align 1 .b8 _ZN34_INTERNAL_54f10541_4_k_cu_15d41d9c4cuda3std6ranges3__45__cpo3endE[1];
.global .align 1 .b8 _ZN34_INTERNAL_54f10541_4_k_cu_15d41d9c4cuda3std6ranges3__45__cpo6cbeginE[1];
.global .align 1 .b8 _ZN34_INTERNAL_54f10541_4_k_cu_15d41d9c4cuda3std6ranges3__45__cpo4cendE[1];
.global .align 1 .b8 _ZN34_INTERNAL_54f10541_4_k_cu_15d41d9c4cuda3std6ranges3__45__cpo7advanceE[1];
.global .align 1 .b8 _ZN34_INTERNAL_54f10541_4_k_cu_15d41d9c4cuda3std6ranges3__45__cpo9iter_swapE[1];
.global .align 1 .b8 _ZN34_INTERNAL_54f10541_4_k_cu_15d41d9c4cuda3std6ranges3__45__cpo4nextE[1];
.global .align 1 .b8 _ZN34_INTERNAL_54f10541_4_k_cu_15d41d9c4cuda3std6ranges3__45__cpo4prevE[1];
.global .align 1 .b8 _ZN34_INTERNAL_54f10541_4_k_cu_15d41d9c4cuda3std6ranges3__45__cpo4dataE[1];
.global .align 1 .b8 _ZN34_INTERNAL_54f10541_4_k_cu_15d41d9c4cuda3std6ranges3__45__cpo5cdataE[1];
.global .align 1 .b8 _ZN34_INTERNAL_54f10541_4_k_cu_15d41d9c4cuda3std6ranges3__45__cpo4sizeE[1];
.global .align 1 .b8 _ZN34_INTERNAL_54f10541_4_k_cu_15d41d9c4cuda3std6ranges3__45__cpo5ssizeE[1];
.global .align 1 .b8 _ZN34_INTERNAL_54f10541_4_k_cu_15d41d9c4cuda3std6ranges3__45__cpo8distanceE[1];
.global .align 1 .b8 _ZN34_INTERNAL_54f10541_4_k_cu_15d41d9c6thrust24THRUST_300001_SM_1000_NS6system6detail10sequential3seqE[1];
.global .align 1 .b8 _ZN34_INTERNAL_54f10541_4_k_cu_15d41d9c6thrust24THRUST_300001_SM_1000_NS12placeholders2_1E[1];
.global .align 1 .b8 _ZN34_INTERNAL_54f10541_4_k_cu_15d41d9c6thrust24THRUST_300001_SM_1000_NS12placeholders2_2E[1];
.global .align 1 .b8 _ZN34_INTERNAL_54f10541_4_k_cu_15d41d9c6thrust24THRUST_300001_SM_1000_NS12placeholders2_3E[1];
.global .align 1 .b8 _ZN34_INTERNAL_54f10541_4_k_cu_15d41d9c6thrust24THRUST_300001_SM_1000_NS12placeholders2_4E[1];
.global .align 1 .b8 _ZN34_INTERNAL_54f10541_4_k_cu_15d41d9c6thrust24THRUST_300001_SM_1000_NS12placeholders2_5E[1];
.global .align 1 .b8 _ZN34_INTERNAL_54f10541_4_k_cu_15d41d9c6thrust24THRUST_300001_SM_1000_NS12placeholders2_6E[1];
.global .align 1 .b8 _ZN34_INTERNAL_54f10541_4_k_cu_15d41d9c6thrust24THRUST_300001_SM_1000_NS12placeholders2_7E[1];
.global .align 1 .b8 _ZN34_INTERNAL_54f10541_4_k_cu_15d41d9c6thrust24THRUST_300001_SM_1000_NS12placeholders2_8E[1];
.global .align 1 .b8 _ZN34_INTERNAL_54f10541_4_k_cu_15d41d9c6thrust24THRUST_300001_SM_1000_NS12placeholders2_9E[1];
.global .align 1 .b8 _ZN34_INTERNAL_54f10541_4_k_cu_15d41d9c6thrust24THRUST_300001_SM_1000_NS12placeholders3_10E[1];
.extern .shared .align 16 .b8 smem_counts[];

.visible .entry _Z17count_kernel_sotaPKiPiii(
	.param .u64 .ptr .align 1 _Z17count_kernel_sotaPKiPiii_param_0,
	.param .u64 .ptr .align 1 _Z17count_kernel_sotaPKiPiii_param_1,
	.param .u32 _Z17count_kernel_sotaPKiPiii_param_2,
	.param .u32 _Z17count_kernel_sotaPKiPiii_param_3
)
{
	.reg .pred 	%p<11>;
	.reg .b32 	%r<33>;
	.reg .b64 	%rd<9>;

	ld.param.u64 	%rd2, [_Z17count_kernel_sotaPKiPiii_param_0];
	ld.param.u64 	%rd3, [_Z17count_kernel_sotaPKiPiii_param_1];
	ld.param.u32 	%r11, [_Z17count_kernel_sotaPKiPiii_param_2];
	ld.param.u32 	%r12, [_Z17count_kernel_sotaPKiPiii_param_3];
	mov.u32 	%r32, %tid.x;
	mov.u32 	%r13, %ctaid.x;
	mov.u32 	%r2, %ntid.x;
	mad.lo.s32 	%r3, %r13, %r2, %r32;
	setp.ge.s32 	%p1, %r32, %r12;
	@%p1 bra 	$L__BB0_3;
	mov.u32 	%r15, smem_counts;
	mov.u32 	%r31, %r32;
$L__BB0_2:
	shl.b32 	%r14, %r31, 2;
	add.s32 	%r16, %r15, %r14;
	mov.b32 	%r17, 0;
	st.shared.u32 	[%r16], %r17;
	add.s32 	%r31, %r31, %r2;
	setp.lt.s32 	%p2, %r31, %r12;
	@%p2 bra 	$L__BB0_2;
$L__BB0_3:
	bar.sync 	0;
	setp.ge.s32 	%p3, %r3, %r11;
	@%p3 bra 	$L__BB0_7;
	cvta.to.global.u64 	%rd4, %rd2;
	mul.wide.s32 	%rd5, %r3, 4;
	add.s64 	%rd6, %rd4, %rd5;
	ld.global.nc.u32 	%r6, [%rd6];
	setp.lt.s32 	%p4, %r6, 0;
	setp.ge.s32 	%p5, %r6, %r12;
	or.pred  	%p6, %p4, %p5;
	@%p6 bra 	$L__BB0_7;
	// begin inline asm
	activemask.b32 %r18;
	// end inline asm
	match.any.sync.b32 	%r7, %r6, %r18;
	brev.b32 	%r19, %r7;
	bfind.shiftamt.u32 	%r20, %r19;
	and.b32  	%r21, %r32, 31;
	setp.ne.s32 	%p7, %r21, %r20;
	@%p7 bra 	$L__BB0_7;
	popc.b32 	%r22, %r7;
	shl.b32 	%r23, %r6, 2;
	mov.u32 	%r24, smem_counts;
	add.s32 	%r25, %r24, %r23;
	atom.shared.add.u32 	%r26, [%r25], %r22;
$L__BB0_7:
	setp.ge.s32 	%p8, %r32, %r12;
	bar.sync 	0;
	@%p8 bra 	$L__BB0_12;
	cvta.to.global.u64 	%rd1, %rd3;
	mov.u32 	%r28, smem_counts;
$L__BB0_9:
	shl.b32 	%r27, %r32, 2;
	add.s32 	%r29, %r28, %r27;
	ld.shared.u32 	%r9, [%r29];
	setp.lt.s32 	%p9, %r9, 1;
	@%p9 bra 	$L__BB0_11;
	mul.wide.s32 	%rd7, %r32, 4;
	add.s64 	%rd8, %rd1, %rd7;
	atom.global.add.u32 	%r30, [%rd8], %r9;
$L__BB0_11:
	add.s32 	%r32, %r32, %r2;
	setp.lt.s32 	%p10, %r32, %r12;
	@%p10 bra 	$L__BB0_9;
$L__BB0_12:
	ret;

}
	// .globl	_Z14permute_kernelPKfPKiS0_S2_PiPfS3_S4_iiii
.visible .entry _Z14permute_kernelPKfPKiS0_S2_PiPfS3_S4_iiii(
	.param .u64 .ptr .align 1 _Z14permute_kernelPKfPKiS0_S2_PiPfS3_S4_iiii_param_0,
	.param .u64 .ptr .align 1 _Z14permute_kernelPKfPKiS0_S2_PiPfS3_S4_iiii_param_1,
	.param .u64 .ptr .align 1 _Z14permute_kernelPKfPKiS0_S2_PiPfS3_S4_iiii_param_2,
	.param .u64 .ptr .align 1 _Z14permute_kernelPKfPKiS0_S2_PiPfS3_S4_iiii_param_3,
	.param .u64 .ptr .align 1 _Z14permute_kernelPKfPKiS0_S2_PiPfS3_S4_iiii_param_4,
	.param .u64 .ptr .align 1 _Z14permute_kernelPKfPKiS0_S2_PiPfS3_S4_iiii_param_5,
	.param .u64 .ptr .align 1 _Z14permute_kernelPKfPKiS0_S2_PiPfS3_S4_iiii_param_6,
	.param .u64 .ptr .align 1 _Z14permute_kernelPKfPKiS0_S2_PiPfS3_S4_iiii_param_7,
	.param .u32 _Z14permute_kernelPKfPKiS0_S2_PiPfS3_S4_iiii_param_8,
	.param .u32 _Z14permute_kernelPKfPKiS0_S2_PiPfS3_S4_iiii_param_9,
	.param .u32 _Z14permute_kernelPKfPKiS0_S2_PiPfS3_S4_iiii_param_10,
	.param .u32 _Z14permute_kernelPKfPKiS0_S2_PiPfS3_S4_iiii_param_11
)
{
	.reg .pred 	%p<25>;
	.reg .b32 	%r<68>;
	.reg .b32 	%f<91>;
	.reg .b64 	%rd<75>;

	ld.param.u64 	%rd21, [_Z14permute_kernelPKfPKiS0_S2_PiPfS3_S4_iiii_param_0];
	ld.param.u64 	%rd15, [_Z14permute_kernelPKfPKiS0_S2_PiPfS3_S4_iiii_param_1];
	ld.param.u64 	%rd16, [_Z14permute_kernelPKfPKiS0_S2_PiPfS3_S4_iiii_param_2];
	ld.param.u64 	%rd17, [_Z14permute_kernelPKfPKiS0_S2_PiPfS3_S4_iiii_param_3];
	ld.param.u64 	%rd18, [_Z14permute_kernelPKfPKiS0_S2_PiPfS3_S4_iiii_param_4];
	ld.param.u64 	%rd22, [_Z14permute_kernelPKfPKiS0_S2_PiPfS3_S4_iiii_param_5];
	ld.param.u64 	%rd19, [_Z14permute_kernelPKfPKiS0_S2_PiPfS3_S4_iiii_param_6];
	ld.param.u64 	%rd20, [_Z14permute_kernelPKfPKiS0_S2_PiPfS3_S4_iiii_param_7];
	ld.param.u32 	%r42, [_Z14permute_kernelPKfPKiS0_S2_PiPfS3_S4_iiii_param_8];
	ld.param.u32 	%r39, [_Z14permute_kernelPKfPKiS0_S2_PiPfS3_S4_iiii_param_9];
	ld.param.u32 	%r40, [_Z14permute_kernelPKfPKiS0_S2_PiPfS3_S4_iiii_param_10];
	ld.param.u32 	%r41, [_Z14permute_kernelPKfPKiS0_S2_PiPfS3_S4_iiii_param_11];
	cvta.to.global.u64 	%rd1, %rd22;
	cvta.to.global.u64 	%rd2, %rd21;
	mul.lo.s32 	%r43, %r39, %r42;
	mov.u32 	%r44, %ctaid.x;
	mov.u32 	%r45, %ntid.x;
	mov.u32 	%r46, %tid.x;
	mad.lo.s32 	%r1, %r44, %r45, %r46;
	setp.ge.s32 	%p1, %r1, %r43;
	@%p1 bra 	$L__BB1_31;
	cvta.to.global.u64 	%rd23, %rd15;
	div.s32 	%r2, %r1, %r39;
	mul.wide.s32 	%rd24, %r1, 4;
	add.s64 	%rd25, %rd23, %rd24;
	ld.global.nc.u32 	%r3, [%rd25];
	setp.lt.s32 	%p2, %r3, 0;
	setp.ge.s32 	%p3, %r3, %r41;
	or.pred  	%p4, %p2, %p3;
	@%p4 bra 	$L__BB1_31;
	cvta.to.global.u64 	%rd26, %rd17;
	mul.wide.u32 	%rd27, %r3, 4;
	add.s64 	%rd28, %rd26, %rd27;
	ld.global.nc.u32 	%r47, [%rd28];
	cvta.to.global.u64 	%rd29, %rd18;
	add.s64 	%rd30, %rd29, %rd27;
	atom.global.add.u32 	%r48, [%rd30], 1;
	add.s32 	%r4, %r48, %r47;
	setp.eq.s64 	%p5, %rd19, 0;
	@%p5 bra 	$L__BB1_4;
	cvta.to.global.u64 	%rd31, %rd19;
	mul.wide.s32 	%rd32, %r4, 4;
	add.s64 	%rd33, %rd31, %rd32;
	st.global.u32 	[%rd33], %r2;
$L__BB1_4:
	setp.eq.s64 	%p6, %rd20, 0;
	@%p6 bra 	$L__BB1_6;
	cvta.to.global.u64 	%rd34, %rd16;
	add.s64 	%rd36, %rd34, %rd24;
	ld.global.nc.f32 	%f1, [%rd36];
	cvta.to.global.u64 	%rd37, %rd20;
	mul.wide.s32 	%rd38, %r4, 4;
	add.s64 	%rd39, %rd37, %rd38;
	st.global.f32 	[%rd39], %f1;
$L__BB1_6:
	mul.lo.s32 	%r5, %r2, %r40;
	mul.wide.s32 	%rd40, %r5, 4;
	add.s64 	%rd3, %rd2, %rd40;
	mul.lo.s32 	%r6, %r4, %r40;
	mul.wide.s32 	%rd41, %r6, 4;
	add.s64 	%rd4, %rd1, %rd41;
	shr.s32 	%r49, %r40, 31;
	shr.u32 	%r50, %r49, 30;
	add.s32 	%r51, %r40, %r50;
	shr.s32 	%r7, %r51, 2;
	setp.lt.s32 	%p7, %r40, 4;
	@%p7 bra 	$L__BB1_18;
	add.s32 	%r53, %r7, -1;
	and.b32  	%r8, %r7, 7;
	setp.lt.u32 	%p8, %r53, 7;
	mov.b32 	%r59, 0;
	@%p8 bra 	$L__BB1_10;
	and.b32  	%r59, %r7, 536870904;
	neg.s32 	%r57, %r59;
	add.s64 	%rd43, %rd41, %rd1;
	add.s64 	%rd74, %rd43, 64;
	add.s64 	%rd45, %rd40, %rd2;
	add.s64 	%rd73, %rd45, 64;
$L__BB1_9:
	.pragma "nounroll";
	ld.global.nc.v4.f32 	{%f2, %f3, %f4, %f5}, [%rd73+-64];
	st.global.v4.f32 	[%rd74+-64], {%f2, %f3, %f4, %f5};
	ld.global.nc.v4.f32 	{%f6, %f7, %f8, %f9}, [%rd73+-48];
	st.global.v4.f32 	[%rd74+-48], {%f6, %f7, %f8, %f9};
	ld.global.nc.v4.f32 	{%f10, %f11, %f12, %f13}, [%rd73+-32];
	st.global.v4.f32 	[%rd74+-32], {%f10, %f11, %f12, %f13};
	ld.global.nc.v4.f32 	{%f14, %f15, %f16, %f17}, [%rd73+-16];
	st.global.v4.f32 	[%rd74+-16], {%f14, %f15, %f16, %f17};
	ld.global.nc.v4.f32 	{%f18, %f19, %f20, %f21}, [%rd73];
	st.global.v4.f32 	[%rd74], {%f18, %f19, %f20, %f21};
	ld.global.nc.v4.f32 	{%f22, %f23, %f24, %f25}, [%rd73+16];
	st.global.v4.f32 	[%rd74+16], {%f22, %f23, %f24, %f25};
	ld.global.nc.v4.f32 	{%f26, %f27, %f28, %f29}, [%rd73+32];
	st.global.v4.f32 	[%rd74+32], {%f26, %f27, %f28, %f29};
	ld.global.nc.v4.f32 	{%f30, %f31, %f32, %f33}, [%rd73+48];
	st.global.v4.f32 	[%rd74+48], {%f30, %f31, %f32, %f33};
	add.s32 	%r57, %r57, 8;
	add.s64 	%rd74, %rd74, 128;
	add.s64 	%rd73, %rd73, 128;
	setp.ne.s32 	%p9, %r57, 0;
	@%p9 bra 	$L__BB1_9;
$L__BB1_10:
	setp.eq.s32 	%p10, %r8, 0;
	@%p10 bra 	$L__BB1_18;
	and.b32  	%r14, %r7, 3;
	setp.lt.u32 	%p11, %r8, 4;
	@%p11 bra 	$L__BB1_13;
	mul.wide.u32 	%rd46, %r59, 16;
	add.s64 	%rd47, %rd4, %rd46;
	add.s64 	%rd48, %rd3, %rd46;
	ld.global.nc.v4.f32 	{%f34, %f35, %f36, %f37}, [%rd48];
	st.global.v4.f32 	[%rd47], {%f34, %f35, %f36, %f37};
	ld.global.nc.v4.f32 	{%f38, %f39, %f40, %f41}, [%rd48+16];
	st.global.v4.f32 	[%rd47+16], {%f38, %f39, %f40, %f41};
	ld.global.nc.v4.f32 	{%f42, %f43, %f44, %f45}, [%rd48+32];
	st.global.v4.f32 	[%rd47+32], {%f42, %f43, %f44, %f45};
	ld.global.nc.v4.f32 	{%f46, %f47, %f48, %f49}, [%rd48+48];
	st.global.v4.f32 	[%rd47+48], {%f46, %f47, %f48, %f49};
	add.s32 	%r59, %r59, 4;
$L__BB1_13:
	setp.eq.s32 	%p12, %r14, 0;
	@%p12 bra 	$L__BB1_18;
	setp.eq.s32 	%p13, %r14, 1;
	@%p13 bra 	$L__BB1_16;
	mul.wide.u32 	%rd49, %r59, 16;
	add.s64 	%rd50, %rd4, %rd49;
	add.s64 	%rd51, %rd3, %rd49;
	ld.global.nc.v4.f32 	{%f50, %f51, %f52, %f53}, [%rd51];
	st.global.v4.f32 	[%rd50], {%f50, %f51, %f52, %f53};
	ld.global.nc.v4.f32 	{%f54, %f55, %f56, %f57}, [%rd51+16];
	st.global.v4.f32 	[%rd50+16], {%f54, %f55, %f56, %f57};
	add.s32 	%r59, %r59, 2;
$L__BB1_16:
	and.b32  	%r54, %r7, 1;
	setp.eq.b32 	%p14, %r54, 1;
	not.pred 	%p15, %p14;
	@%p15 bra 	$L__BB1_18;
	mul.wide.u32 	%rd52, %r59, 16;
	add.s64 	%rd53, %rd4, %rd52;
	add.s64 	%rd54, %rd3, %rd52;
	ld.global.nc.v4.f32 	{%f58, %f59, %f60, %f61}, [%rd54];
	st.global.v4.f32 	[%rd53], {%f58, %f59, %f60, %f61};
$L__BB1_18:
	shl.b32 	%r63, %r7, 2;
	setp.ge.s32 	%p16, %r63, %r40;
	@%p16 bra 	$L__BB1_31;
	sub.s32 	%r20, %r40, %r63;
	and.b32  	%r21, %r20, 15;
	sub.s32 	%r55, %r63, %r40;
	setp.gt.u32 	%p17, %r55, -16;
	@%p17 bra 	$L__BB1_22;
	and.b32  	%r56, %r20, -16;
	neg.s32 	%r61, %r56;
	add.s64 	%rd56, %rd40, %rd2;
	add.s64 	%rd11, %rd56, 32;
	add.s64 	%rd58, %rd41, %rd1;
	add.s64 	%rd12, %rd58, 32;
$L__BB1_21:
	.pragma "nounroll";
	mul.wide.s32 	%rd59, %r63, 4;
	add.s64 	%rd60, %rd11, %rd59;
	add.s64 	%rd61, %rd12, %rd59;
	ld.global.nc.f32 	%f62, [%rd60+-32];
	st.global.f32 	[%rd61+-32], %f62;
	ld.global.nc.f32 	%f63, [%rd60+-28];
	st.global.f32 	[%rd61+-28], %f63;
	ld.global.nc.f32 	%f64, [%rd60+-24];
	st.global.f32 	[%rd61+-24], %f64;
	ld.global.nc.f32 	%f65, [%rd60+-20];
	st.global.f32 	[%rd61+-20], %f65;
	ld.global.nc.f32 	%f66, [%rd60+-16];
	st.global.f32 	[%rd61+-16], %f66;
	ld.global.nc.f32 	%f67, [%rd60+-12];
	st.global.f32 	[%rd61+-12], %f67;
	ld.global.nc.f32 	%f68, [%rd60+-8];
	st.global.f32 	[%rd61+-8], %f68;
	ld.global.nc.f32 	%f69, [%rd60+-4];
	st.global.f32 	[%rd61+-4], %f69;
	ld.global.nc.f32 	%f70, [%rd60];
	st.global.f32 	[%rd61], %f70;
	ld.global.nc.f32 	%f71, [%rd60+4];
	st.global.f32 	[%rd61+4], %f71;
	ld.global.nc.f32 	%f72, [%rd60+8];
	st.global.f32 	[%rd61+8], %f72;
	ld.global.nc.f32 	%f73, [%rd60+12];
	st.global.f32 	[%rd61+12], %f73;
	ld.global.nc.f32 	%f74, [%rd60+16];
	st.global.f32 	[%rd61+16], %f74;
	ld.global.nc.f32 	%f75, [%rd60+20];
	st.global.f32 	[%rd61+20], %f75;
	ld.global.nc.f32 	%f76, [%rd60+24];
	st.global.f32 	[%rd61+24], %f76;
	ld.global.nc.f32 	%f77, [%rd60+28];
	st.global.f32 	[%rd61+28], %f77;
	add.s32 	%r63, %r63, 16;
	add.s32 	%r61, %r61, 16;
	setp.ne.s32 	%p18, %r61, 0;
	@%p18 bra 	$L__BB1_21;
$L__BB1_22:
	setp.eq.s32 	%p19, %r21, 0;
	@%p19 bra 	$L__BB1_31;
	and.b32  	%r28, %r20, 7;
	setp.lt.u32 	%p20, %r21, 8;
	@%p20 bra 	$L__BB1_25;
	mul.wide.s32 	%rd62, %r63, 4;
	add.s64 	%rd63, %rd3, %rd62;
	ld.global.nc.f32 	%f78, [%rd63];
	add.s64 	%rd64, %rd4, %rd62;
	st.global.f32 	[%rd64], %f78;
	ld.global.nc.f32 	%f79, [%rd63+4];
	st.global.f32 	[%rd64+4], %f79;
	ld.global.nc.f32 	%f80, [%rd63+8];
	st.global.f32 	[%rd64+8], %f80;
	ld.global.nc.f32 	%f81, [%rd63+12];
	st.global.f32 	[%rd64+12], %f81;
	ld.global.nc.f32 	%f82, [%rd63+16];
	st.global.f32 	[%rd64+16], %f82;
	ld.global.nc.f32 	%f83, [%rd63+20];
	st.global.f32 	[%rd64+20], %f83;
	ld.global.nc.f32 	%f84, [%rd63+24];
	st.global.f32 	[%rd64+24], %f84;
	ld.global.nc.f32 	%f85, [%rd63+28];
	st.global.f32 	[%rd64+28], %f85;
	add.s32 	%r63, %r63, 8;
$L__BB1_25:
	setp.eq.s32 	%p21, %r28, 0;
	@%p21 bra 	$L__BB1_31;
	and.b32  	%r31, %r40, 3;
	setp.lt.u32 	%p22, %r28, 4;
	@%p22 bra 	$L__BB1_28;
	mul.wide.s32 	%rd65, %r63, 4;
	add.s64 	%rd66, %rd3, %rd65;
	ld.global.nc.f32 	%f86, [%rd66];
	add.s64 	%rd67, %rd4, %rd65;
	st.global.f32 	[%rd67], %f86;
	ld.global.nc.f32 	%f87, [%rd66+4];
	st.global.f32 	[%rd67+4], %f87;
	ld.global.nc.f32 	%f88, [%rd66+8];
	st.global.f32 	[%rd67+8], %f88;
	ld.global.nc.f32 	%f89, [%rd66+12];
	st.global.f32 	[%rd67+12], %f89;
	add.s32 	%r63, %r63, 4;
$L__BB1_28:
	setp.eq.s32 	%p23, %r31, 0;
	@%p23 bra 	$L__BB1_31;
	neg.s32 	%r66, %r31;
$L__BB1_30:
	.pragma "nounroll";
	mul.wide.s32 	%rd70, %r63, 4;
	add.s64 	%rd71, %rd4, %rd70;
	add.s64 	%rd72, %rd3, %rd70;
	ld.global.nc.f32 	%f90, [%rd72];
	st.global.f32 	[%rd71], %f90;
	add.s32 	%r63, %r63, 1;
	add.s32 	%r66, %r66, 1;
	setp.ne.s32 	%p24, %r66, 0;
	@%p24 bra 	$L__BB1_30;
$L__BB1_31:
	ret;

}
	// .globl	_Z13reduce_kernelPKfPKiS0_Pfii
.visible .entry _Z13reduce_kernelPKfPKiS0_Pfii(
	.param .u64 .ptr .align 1 _Z13reduce_kernelPKfPKiS0_Pfii_param_0,
	.param .u64 .ptr .align 1 _Z13reduce_kernelPKfPKiS0_Pfii_param_1,
	.param .u64 .ptr .align 1 _Z13reduce_kernelPKfPKiS0_Pfii_param_2,
	.param .u64 .ptr .align 1 _Z13reduce_kernelPKfPKiS0_Pfii_param_3,
	.param .u32 _Z13reduce_kernelPKfPKiS0_Pfii_param_4,
	.param .u32 _Z13reduce_kernelPKfPKiS0_Pfii_param_5
)
{
	.reg .pred 	%p<2>;
	.reg .b32 	%r<13>;
	.reg .b32 	%f<5>;
	.reg .b64 	%rd<19>;

	ld.param.u64 	%rd1, [_Z13reduce_kernelPKfPKiS0_Pfii_param_0];
	ld.param.u64 	%rd2, [_Z13reduce_kernelPKfPKiS0_Pfii_param_1];
	ld.param.u64 	%rd3, [_Z13reduce_kernelPKfPKiS0_Pfii_param_2];
	ld.param.u64 	%rd4, [_Z13reduce_kernelPKfPKiS0_Pfii_param_3];
	ld.param.u32 	%r3, [_Z13reduce_kernelPKfPKiS0_Pfii_param_4];
	ld.param.u32 	%r2, [_Z13reduce_kernelPKfPKiS0_Pfii_param_5];
	mov.u32 	%r4, %ctaid.x;
	mov.u32 	%r5, %ntid.x;
	mov.u32 	%r6, %tid.x;
	mad.lo.s32 	%r1, %r4, %r5, %r6;
	mul.lo.s32 	%r7, %r2, %r3;
	setp.ge.s32 	%p1, %r1, %r7;
	@%p1 bra 	$L__BB2_2;
	cvta.to.global.u64 	%rd5, %rd2;
	cvta.to.global.u64 	%rd6, %rd3;
	cvta.to.global.u64 	%rd7, %rd1;
	cvta.to.global.u64 	%rd8, %rd4;
	div.s32 	%r8, %r1, %r2;
	mul.lo.s32 	%r9, %r8, %r2;
	sub.s32 	%r10, %r1, %r9;
	mul.wide.s32 	%rd9, %r8, 4;
	add.s64 	%rd10, %rd5, %rd9;
	ld.global.nc.u32 	%r11, [%rd10];
	add.s64 	%rd11, %rd6, %rd9;
	ld.global.nc.f32 	%f1, [%rd11];
	mul.wide.s32 	%rd12, %r1, 4;
	add.s64 	%rd13, %rd7, %rd12;
	ld.global.nc.f32 	%f2, [%rd13];
	mul.lo.s32 	%r12, %r11, %r2;
	cvt.s64.s32 	%rd14, %r12;
	cvt.s64.s32 	%rd15, %r10;
	add.s64 	%rd16, %rd14, %rd15;
	shl.b64 	%rd17, %rd16, 2;
	add.s64 	%rd18, %rd8, %rd17;
	mul.f32 	%f3, %f1, %f2;
	atom.global.add.f32 	%f4, [%rd18], %f3;
$L__BB2_2:
	ret;

}
	// .globl	_ZN3cub18CUB_300001_SM_10006detail11EmptyKernelIvEEvv
.visible .entry _ZN3cub18CUB_300001_SM_10006detail11EmptyKernelIvEEvv()
{


	ret;

}
	// .globl	_ZN3cub18CUB_300001_SM_10006detail4scan20DeviceScanInitKernelINS0_13ScanTileStateIiLb1EEEEEvT_i
.visible .entry _ZN3cub18CUB_300001_SM_10006detail4scan20DeviceScanInitKernelINS0_13ScanTileStateIiLb1EEEEEvT_i(
	.param .align 8 .b8 _ZN3cub18CUB_300001_SM_10006detail4scan20DeviceScanInitKernelINS0_13ScanTileStateIiLb1EEEEEvT_i_param_0[8],
	.param .u32 _ZN3cub18CUB_300001_SM_10006detail4scan20DeviceScanInitKernelINS0_13ScanTileStateIiLb1EEEEEvT_i_param_1
)
{
	.reg .pred 	%p<5>;
	.reg .b32 	%r<10>;
	.reg .b64 	%rd<7>;

	ld.param.u64 	%rd2, [_ZN3cub18CUB_300001_SM_10006detail4scan20DeviceScanInitKernelINS0_13ScanTileStateIiLb1EEEEEvT_i_param_0];
	ld.param.u32 	%r4, [_ZN3cub18CUB_300001_SM_10006detail4scan20DeviceScanInitKernelINS0_13ScanTileStateIiLb1EEEEEvT_i_param_1];
	cvta.to.global.u64 	%rd1, %rd2;
	mov.u32 	%r1, %ctaid.x;
	mov.u32 	%r5, %ntid.x;
	mov.u32 	%r2, %tid.x;
	mad.lo.s32 	%r3, %r1, %r5, %r2;
	setp.ge.s32 	%p1, %r3, %r4;
	@%p1 bra 	$L__BB4_2;
	mul.wide.s32 	%rd3, %r3, 8;
	add.s64 	%rd4, %rd1, %rd3;
	mov.b32 	%r6, 0;
	mov.b32 	%r7, 99;
	st.global.v2.u32 	[%rd4+256], {%r7, %r6};
$L__BB4_2:
	setp.ne.s32 	%p2, %r1, 0;
	setp.gt.u32 	%p3, %r2, 31;
	or.pred  	%p4, %p2, %p3;
	@%p4 bra 	$L__BB4_4;
	mul.wide.u32 	%rd5, %r2, 8;
	add.s64 	%rd6, %rd1, %rd5;
	mov.b32 	%r9, 0;
	st.global.v2.u32 	[%rd6], {%r9, %r9};
$L__BB4_4:
	ret;

}
	// .globl	_ZN3cub18CUB_300001_SM_10006detail4scan16DeviceScanKernelINS2_10policy_hubIiiijN4cuda3std3__44plusIvEEE10Policy1000EPiSC_NS0_13ScanTileStateIiLb1EEES9_NS1_10InputValueIiSC_EEjiLb0EiEEvT0_T1_T2_iT3_T4_T5_
.visible .entry _ZN3cub18CUB_300001_SM_10006detail4scan16DeviceScanKernelINS2_10policy_hubIiiijN4cuda3std3__44plusIvEEE10Policy1000EPiSC_NS0_13ScanTileStateIiLb1EEES9_NS1_10InputValueIiSC_EEjiLb0EiEEvT0_T1_T2_iT3_T4_T5_(
	.param .u64 .ptr .align 1 _ZN3cub18CUB_300001_SM_10006detail4scan16DeviceScanKernelINS2_10policy_hubIiiijN4cuda3std3__44plusIvEEE10Policy1000EPiSC_NS0_13ScanTileStateIiLb1EEES9_NS1_10InputValueIiSC_EEjiLb0EiEEvT0_T1_T2_iT3_T4_T5__param_0,
	.param .u64 .ptr .align 1 _ZN3cub18CUB_300001_SM_10006detail4scan16DeviceScanKernelINS2_10policy_hubIiiijN4cuda3std3__44plusIvEEE10Policy1000EPiSC_NS0_13ScanTileStateIiLb1EEES9_NS1_10InputValueIiSC_EEjiLb0EiEEvT0_T1_T2_iT3_T4_T5__param_1,
	.param .align 8 .b8 _ZN3cub18CUB_300001_SM_10006detail4scan16DeviceScanKernelINS2_10policy_hubIiiijN4cuda3std3__44plusIvEEE10Policy1000EPiSC_NS0_13ScanTileStateIiLb1EEES9_NS1_10InputValueIiSC_EEjiLb0EiEEvT0_T1_T2_iT3_T4_T5__param_2[8],
	.param .u32 _ZN3cub18CUB_300001_SM_10006detail4scan16DeviceScanKernelINS2_10policy_hubIiiijN4cuda3std3__44plusIvEEE10Policy1000EPiSC_NS0_13ScanTileStateIiLb1EEES9_NS1_10InputValueIiSC_EEjiLb0EiEEvT0_T1_T2_iT3_T4_T5__param_3,
	.param .align 1 .b8 _ZN3cub18CUB_300001_SM_10006detail4scan16DeviceScanKernelINS2_10policy_hubIiiijN4cuda3std3__44plusIvEEE10Policy1000EPiSC_NS0_13ScanTileStateIiLb1EEES9_NS1_10InputValueIiSC_EEjiLb0EiEEvT0_T1_T2_iT3_T4_T5__param_4[1],
	.param .align 8 .b8 _ZN3cub18CUB_300001_SM_10006detail4scan16DeviceScanKernelINS2_10policy_hubIiiijN4cuda3std3__44plusIvEEE10Policy1000EPiSC_NS0_13ScanTileStateIiLb1EEES9_NS1_10InputValueIiSC_EEjiLb0EiEEvT0_T1_T2_iT3_T4_T5__param_5[16],
	.param .u32 _ZN3cub18CUB_300001_SM_10006detail4scan16DeviceScanKernelINS2_10policy_hubIiiijN4cuda3std3__44plusIvEEE10Policy1000EPiSC_NS0_13ScanTileStateIiLb1EEES9_NS1_10InputValueIiSC_EEjiLb0EiEEvT0_T1_T2_iT3_T4_T5__param_6
)
.maxntid 384
{
	.reg .pred 	%p<160>;
	.reg .b16 	%rs<3>;
	.reg .b32 	%r<1038>;
	.reg .b64 	%rd<61>;
	// demoted variable
	.shared .align 16 .b8 _ZZN3cub18CUB_300001_SM_10006detail4scan16DeviceScanKernelINS2_10policy_hubIiiijN4cuda3std3__44plusIvEEE10Policy1000EPiSC_NS0_13ScanTileStateIiLb1EEES9_NS1_10InputValueIiSC_EEjiLb0EiEEvT0_T1_T2_iT3_T4_T5_E12temp_storage[33808];
	ld.param.u32 	%r241, [_ZN3cub18CUB_300001_SM_10006detail4scan16DeviceScanKernelINS2_10policy_hubIiiijN4cuda3std3__44plusIvEEE10Policy1000EPiSC_NS0_13ScanTileStateIiLb1EEES9_NS1_10InputValueIiSC_EEjiLb0EiEEvT0_T1_T2_iT3_T4_T5__param_5];
	bfe.u32 	%r242, %r241, 0, 8;
	cvt.u16.u32 	%rs1, %r242;
	and.b16  	%rs2, %rs1, 255;
	ld.param.u64 	%rd14, [_ZN3cub18CUB_300001_SM_10006detail4scan16DeviceScanKernelINS2_10policy_hubIiiijN4cuda3std3__44plusIvEEE10Policy1000EPiSC_NS0_13ScanTileStateIiLb1EEES9_NS1_10InputValueIiSC_EEjiLb0EiEEvT0_T1_T2_iT3_T4_T5__param_2];
	ld.param.u64 	%rd2, [_ZN3cub18CUB_300001_SM_10006detail4scan16DeviceScanKernelINS2_10policy_hubIiiijN4cuda3std3__44plusIvEEE10Policy1000EPiSC_NS0_13ScanTileStateIiLb1EEES9_NS1_10InputValueIiSC_EEjiLb0EiEEvT0_T1_T2_iT3_T4_T5__param_5+8];
	ld.param.u64 	%rd15, [_ZN3cub18CUB_300001_SM_10006detail4scan16DeviceScanKernelINS2_10policy_hubIiiijN4cuda3std3__44plusIvEEE10Policy1000EPiSC_NS0_13ScanTileStateIiLb1EEES9_NS1_10InputValueIiSC_EEjiLb0EiEEvT0_T1_T2_iT3_T4_T5__param_0];
	ld.param.u32 	%r240, [_ZN3cub18CUB_300001_SM_10006detail4scan16DeviceScanKernelINS2_10policy_hubIiiijN4cuda3std3__44plusIvEEE10Policy1000EPiSC_NS0_13ScanTileStateIiLb1EEES9_NS1_10InputValueIiSC_EEjiLb0EiEEvT0_T1_T2_iT3_T4_T5__param_6];
	cvta.to.global.u64 	%rd1, %rd15;
	setp.eq.s16 	%p1, %rs2, 0;
	@%p1 bra 	$L__BB5_2;
	cvta.to.global.u64 	%rd16, %rd2;
	ld.global.u32 	%r985, [%rd16];
	bra.uni 	$L__BB5_3;
$L__BB5_2:
	cvt.u32.u64 	%r985, %rd2;
$L__BB5_3:
	ld.param.u32 	%r983, [_ZN3cub18CUB_300001_SM_10006detail4scan16DeviceScanKernelINS2_10policy_hubIiiijN4cuda3std3__44plusIvEEE10Policy1000EPiSC_NS0_13ScanTileStateIiLb1EEES9_NS1_10InputValueIiSC_EEjiLb0EiEEvT0_T1_T2_iT3_T4_T5__param_3];
	mov.u32 	%r243, %ctaid.x;
	add.s32 	%r986, %r983, %r243;
	mul.lo.s32 	%r5, %r986, 8448;
	sub.s32 	%r6, %r240, %r5;
	setp.lt.u32 	%p2, %r6, 8449;
	@%p2 bra 	$L__BB5_29;
	cvt.u64.u32 	%rd40, %r5;
	mov.u32 	%r7, %tid.x;
	and.b32  	%r628, %r7, 31;
	and.b32  	%r629, %r7, 992;
	mul.lo.s32 	%r630, %r629, 22;
	or.b32  	%r631, %r630, %r628;
	cvt.u64.u32 	%rd41, %r631;
	add.s64 	%rd4, %rd41, %rd40;
	shl.b64 	%rd42, %rd4, 2;
	add.s64 	%rd43, %rd1, %rd42;
	ld.global.u32 	%r632, [%rd43];
	ld.global.u32 	%r633, [%rd43+128];
	ld.global.u32 	%r634, [%rd43+256];
	ld.global.u32 	%r635, [%rd43+384];
	ld.global.u32 	%r636, [%rd43+512];
	ld.global.u32 	%r637, [%rd43+640];
	ld.global.u32 	%r638, [%rd43+768];
	ld.global.u32 	%r639, [%rd43+896];
	ld.global.u32 	%r640, [%rd43+1024];
	ld.global.u32 	%r641, [%rd43+1152];
	ld.global.u32 	%r642, [%rd43+1280];
	ld.global.u32 	%r643, [%rd43+1408];
	ld.global.u32 	%r644, [%rd43+1536];
	ld.global.u32 	%r645, [%rd43+1664];
	ld.global.u32 	%r646, [%rd43+1792];
	ld.global.u32 	%r647, [%rd43+1920];
	ld.global.u32 	%r648, [%rd43+2048];
	ld.global.u32 	%r649, [%rd43+2176];
	ld.global.u32 	%r650, [%rd43+2304];
	ld.global.u32 	%r651, [%rd43+2432];
	ld.global.u32 	%r652, [%rd43+2560];
	ld.global.u32 	%r653, [%rd43+2688];
	// begin inline asm
	mov.u32 %r627, %laneid;
	// end inline asm
	shr.u32 	%r9, %r7, 5;
	mad.lo.s32 	%r654, %r9, 704, %r627;
	shl.b32 	%r655, %r654, 2;
	mov.u32 	%r656, _ZZN3cub18CUB_300001_SM_10006detail4scan16DeviceScanKernelINS2_10policy_hubIiiijN4cuda3std3__44plusIvEEE10Policy1000EPiSC_NS0_13ScanTileStateIiLb1EEES9_NS1_10InputValueIiSC_EEjiLb0EiEEvT0_T1_T2_iT3_T4_T5_E12temp_storage;
	add.s32 	%r10, %r656, %r655;
	st.shared.u32 	[%r10], %r632;
	st.shared.u32 	[%r10+128], %r633;
	st.shared.u32 	[%r10+256], %r634;
	st.shared.u32 	[%r10+384], %r635;
	st.shared.u32 	[%r10+512], %r636;
	st.shared.u32 	[%r10+640], %r637;
	st.shared.u32 	[%r10+768], %r638;
	st.shared.u32 	[%r10+896], %r639;
	st.shared.u32 	[%r10+1024], %r640;
	st.shared.u32 	[%r10+1152], %r641;
	st.shared.u32 	[%r10+1280], %r642;
	st.shared.u32 	[%r10+1408], %r643;
	st.shared.u32 	[%r10+1536], %r644;
	st.shared.u32 	[%r10+1664], %r645;
	st.shared.u32 	[%r10+1792], %r646;
	st.shared.u32 	[%r10+1920], %r647;
	st.shared.u32 	[%r10+2048], %r648;
	st.shared.u32 	[%r10+2176], %r649;
	st.shared.u32 	[%r10+2304], %r650;
	st.shared.u32 	[%r10+2432], %r651;
	st.shared.u32 	[%r10+2560], %r652;
	st.shared.u32 	[%r10+2688], %r653;
	bar.warp.sync 	-1;
	mad.lo.s32 	%r11, %r627, 84, %r10;
	ld.shared.v2.u32 	{%r12, %r13}, [%r11];
	ld.shared.v2.u32 	{%r14, %r15}, [%r11+8];
	ld.shared.v2.u32 	{%r16, %r17}, [%r11+16];
	ld.shared.v2.u32 	{%r18, %r19}, [%r11+24];
	ld.shared.v2.u32 	{%r20, %r21}, [%r11+32];
	ld.shared.v2.u32 	{%r22, %r23}, [%r11+40];
	ld.shared.v2.u32 	{%r24, %r25}, [%r11+48];
	ld.shared.v2.u32 	{%r26, %r27}, [%r11+56];
	ld.shared.v2.u32 	{%r28, %r29}, [%r11+64];
	ld.shared.v2.u32 	{%r30, %r31}, [%r11+72];
	ld.shared.v2.u32 	{%r32, %r33}, [%r11+80];
	bar.sync 	0;
	setp.ne.s32 	%p104, %r986, 0;
	@%p104 bra 	$L__BB5_9;
	add.s32 	%r878, %r13, %r12;
	add.s32 	%r879, %r14, %r878;
	add.s32 	%r880, %r15, %r879;
	add.s32 	%r881, %r16, %r880;
	add.s32 	%r882, %r17, %r881;
	add.s32 	%r883, %r18, %r882;
	add.s32 	%r884, %r19, %r883;
	add.s32 	%r885, %r20, %r884;
	add.s32 	%r886, %r21, %r885;
	add.s32 	%r887, %r22, %r886;
	add.s32 	%r888, %r23, %r887;
	add.s32 	%r889, %r24, %r888;
	add.s32 	%r890, %r25, %r889;
	add.s32 	%r891, %r26, %r890;
	add.s32 	%r892, %r27, %r891;
	add.s32 	%r893, %r28, %r892;
	add.s32 	%r894, %r29, %r893;
	add.s32 	%r895, %r30, %r894;
	add.s32 	%r896, %r31, %r895;
	add.s32 	%r897, %r32, %r896;
	add.s32 	%r852, %r33, %r897;
	mov.b32 	%r850, 1;
	mov.b32 	%r875, 0;
	mov.b32 	%r877, -1;
	// begin inline asm
	{  .reg .s32 r0;  .reg .pred p;  shfl.sync.up.b32 r0|p, %r852, %r850, %r875, %r877;  @p add.s32 r0, r0, %r852;  mov.s32 %r848, r0;}
	// end inline asm
	mov.b32 	%r856, 2;
	// begin inline asm
	{  .reg .s32 r0;  .reg .pred p;  shfl.sync.up.b32 r0|p, %r848, %r856, %r875, %r877;  @p add.s32 r0, r0, %r848;  mov.s32 %r854, r0;}
	// end inline asm
	mov.b32 	%r862, 4;
	// begin inline asm
	{  .reg .s32 r0;  .reg .pred p;  shfl.sync.up.b32 r0|p, %r854, %r862, %r875, %r877;  @p add.s32 r0, r0, %r854;  mov.s32 %r860, r0;}
	// end inline asm
	mov.b32 	%r868, 8;
	// begin inline asm
	{  .reg .s32 r0;  .reg .pred p;  shfl.sync.up.b32 r0|p, %r860, %r868, %r875, %r877;  @p add.s32 r0, r0, %r860;  mov.s32 %r866, r0;}
	// end inline asm
	mov.b32 	%r874, 16;
	// begin inline asm
	{  .reg .s32 r0;  .reg .pred p;  shfl.sync.up.b32 r0|p, %r866, %r874, %r875, %r877;  @p add.s32 r0, r0, %r866;  mov.s32 %r872, r0;}
	// end inline asm
	setp.ne.s32 	%p146, %r627, 31;
	@%p146 bra 	$L__BB5_7;
	shl.b32 	%r898, %r9, 2;
	add.s32 	%r900, %r656, %r898;
	st.shared.u32 	[%r900+16], %r872;
$L__BB5_7:
	bar.sync 	0;
	ld.shared.v4.u32 	{%r901, %r902, %r903, %r904}, [_ZZN3cub18CUB_300001_SM_10006detail4scan16DeviceScanKernelINS2_10policy_hubIiiijN4cuda3std3__44plusIvEEE10Policy1000EPiSC_NS0_13ScanTileStateIiLb1EEES9_NS1_10InputValueIiSC_EEjiLb0EiEEvT0_T1_T2_iT3_T4_T5_E12temp_storage+16];
	add.s32 	%r905, %r902, %r901;
	setp.eq.s32 	%p147, %r9, 2;
	selp.b32 	%r906, %r905, %r901, %p147;
	add.s32 	%r907, %r905, %r903;
	setp.eq.s32 	%p148, %r9, 3;
	selp.b32 	%r908, %r907, %r906, %p148;
	add.s32 	%r909, %r907, %r904;
	setp.eq.s32 	%p149, %r9, 4;
	selp.b32 	%r910, %r909, %r908, %p149;
	ld.shared.v4.u32 	{%r911, %r912, %r913, %r914}, [_ZZN3cub18CUB_300001_SM_10006detail4scan16DeviceScanKernelINS2_10policy_hubIiiijN4cuda3std3__44plusIvEEE10Policy1000EPiSC_NS0_13ScanTileStateIiLb1EEES9_NS1_10InputValueIiSC_EEjiLb0EiEEvT0_T1_T2_iT3_T4_T5_E12temp_storage+32];
	add.s32 	%r915, %r909, %r911;
	setp.eq.s32 	%p150, %r9, 5;
	selp.b32 	%r916, %r915, %r910, %p150;
	add.s32 	%r917, %r915, %r912;
	setp.eq.s32 	%p151, %r9, 6;
	selp.b32 	%r918, %r917, %r916, %p151;
	add.s32 	%r919, %r917, %r913;
	setp.eq.s32 	%p152, %r9, 7;
	selp.b32 	%r920, %r919, %r918, %p152;
	add.s32 	%r921, %r919, %r914;
	setp.eq.s32 	%p153, %r9, 8;
	selp.b32 	%r922, %r921, %r920, %p153;
	ld.shared.v4.u32 	{%r923, %r924, %r925, %r926}, [_ZZN3cub18CUB_300001_SM_10006detail4scan16DeviceScanKernelINS2_10policy_hubIiiijN4cuda3std3__44plusIvEEE10Policy1000EPiSC_NS0_13ScanTileStateIiLb1EEES9_NS1_10InputValueIiSC_EEjiLb0EiEEvT0_T1_T2_iT3_T4_T5_E12temp_storage+48];
	add.s32 	%r927, %r921, %r923;
	setp.eq.s32 	%p154, %r9, 9;
	selp.b32 	%r928, %r927, %r922, %p154;
	add.s32 	%r929, %r927, %r924;
	setp.eq.s32 	%p155, %r9, 10;
	selp.b32 	%r930, %r929, %r928, %p155;
	add.s32 	%r931, %r929, %r925;
	setp.eq.s32 	%p156, %r9, 11;
	selp.b32 	%r932, %r931, %r930, %p156;
	setp.lt.u32 	%p157, %r7, 32;
	selp.b32 	%r933, 0, %r932, %p157;
	setp.eq.s32 	%p158, %r627, 0;
	sub.s32 	%r934, %r872, %r852;
	selp.b32 	%r935, 0, %r934, %p158;
	add.s32 	%r936, %r935, %r985;
	add.s32 	%r1000, %r936, %r933;
	add.s32 	%r937, %r926, %r985;
	add.s32 	%r37, %r937, %r931;
	setp.ne.s32 	%p159, %r7, 0;
	@%p159 bra 	$L__BB5_28;
	add.s64 	%rd55, %rd14, 256;
	mov.b32 	%r938, 101;
	// begin inline asm
	st.relaxed.gpu.v2.u32 [%rd55], {%r938, %r37};
	// end inline asm
	bra.uni 	$L__BB5_28;
$L__BB5_9:
	add.s32 	%r687, %r13, %r12;
	add.s32 	%r688, %r14, %r687;
	add.s32 	%r689, %r15, %r688;
	add.s32 	%r690, %r16, %r689;
	add.s32 	%r691, %r17, %r690;
	add.s32 	%r692, %r18, %r691;
	add.s32 	%r693, %r19, %r692;
	add.s32 	%r694, %r20, %r693;
	add.s32 	%r695, %r21, %r694;
	add.s32 	%r696, %r22, %r695;
	add.s32 	%r697, %r23, %r696;
	add.s32 	%r698, %r24, %r697;
	add.s32 	%r699, %r25, %r698;
	add.s32 	%r700, %r26, %r699;
	add.s32 	%r701, %r27, %r700;
	add.s32 	%r702, %r28, %r701;
	add.s32 	%r703, %r29, %r702;
	add.s32 	%r704, %r30, %r703;
	add.s32 	%r705, %r31, %r704;
	add.s32 	%r706, %r32, %r705;
	add.s32 	%r661, %r33, %r706;
	mov.b32 	%r659, 1;
	mov.b32 	%r684, 0;
	mov.b32 	%r686, -1;
	// begin inline asm
	{  .reg .s32 r0;  .reg .pred p;  shfl.sync.up.b32 r0|p, %r661, %r659, %r684, %r686;  @p add.s32 r0, r0, %r661;  mov.s32 %r657, r0;}
	// end inline asm
	mov.b32 	%r665, 2;
	// begin inline asm
	{  .reg .s32 r0;  .reg .pred p;  shfl.sync.up.b32 r0|p, %r657, %r665, %r684, %r686;  @p add.s32 r0, r0, %r657;  mov.s32 %r663, r0;}
	// end inline asm
	mov.b32 	%r671, 4;
	// begin inline asm
	{  .reg .s32 r0;  .reg .pred p;  shfl.sync.up.b32 r0|p, %r663, %r671, %r684, %r686;  @p add.s32 r0, r0, %r663;  mov.s32 %r669, r0;}
	// end inline asm
	mov.b32 	%r677, 8;
	// begin inline asm
	{  .reg .s32 r0;  .reg .pred p;  shfl.sync.up.b32 r0|p, %r669, %r677, %r684, %r686;  @p add.s32 r0, r0, %r669;  mov.s32 %r675, r0;}
	// end inline asm
	mov.b32 	%r683, 16;
	// begin inline asm
	{  .reg .s32 r0;  .reg .pred p;  shfl.sync.up.b32 r0|p, %r675, %r683, %r684, %r686;  @p add.s32 r0, r0, %r675;  mov.s32 %r681, r0;}
	// end inline asm
	setp.ne.s32 	%p105, %r627, 31;
	@%p105 bra 	$L__BB5_11;
	shl.b32 	%r707, %r9, 2;
	add.s32 	%r709, %r656, %r707;
	st.shared.u32 	[%r709+16], %r681;
$L__BB5_11:
	sub.s32 	%r710, %r681, %r661;
	bar.sync 	0;
	ld.shared.v4.u32 	{%r711, %r712, %r713, %r714}, [_ZZN3cub18CUB_300001_SM_10006detail4scan16DeviceScanKernelINS2_10policy_hubIiiijN4cuda3std3__44plusIvEEE10Policy1000EPiSC_NS0_13ScanTileStateIiLb1EEES9_NS1_10InputValueIiSC_EEjiLb0EiEEvT0_T1_T2_iT3_T4_T5_E12temp_storage+16];
	add.s32 	%r715, %r712, %r711;
	setp.eq.s32 	%p106, %r9, 2;
	selp.b32 	%r716, %r715, %r711, %p106;
	add.s32 	%r717, %r715, %r713;
	setp.eq.s32 	%p107, %r9, 3;
	selp.b32 	%r718, %r717, %r716, %p107;
	add.s32 	%r719, %r717, %r714;
	setp.eq.s32 	%p108, %r9, 4;
	selp.b32 	%r720, %r719, %r718, %p108;
	ld.shared.v4.u32 	{%r721, %r722, %r723, %r724}, [_ZZN3cub18CUB_300001_SM_10006detail4scan16DeviceScanKernelINS2_10policy_hubIiiijN4cuda3std3__44plusIvEEE10Policy1000EPiSC_NS0_13ScanTileStateIiLb1EEES9_NS1_10InputValueIiSC_EEjiLb0EiEEvT0_T1_T2_iT3_T4_T5_E12temp_storage+32];
	add.s32 	%r725, %r719, %r721;
	setp.eq.s32 	%p109, %r9, 5;
	selp.b32 	%r726, %r725, %r720, %p109;
	add.s32 	%r727, %r725, %r722;
	setp.eq.s32 	%p110, %r9, 6;
	selp.b32 	%r728, %r727, %r726, %p110;
	add.s32 	%r729, %r727, %r723;
	setp.eq.s32 	%p111, %r9, 7;
	selp.b32 	%r730, %r729, %r728, %p111;
	add.s32 	%r731, %r729, %r724;
	setp.eq.s32 	%p112, %r9, 8;
	selp.b32 	%r732, %r731, %r730, %p112;
	ld.shared.v4.u32 	{%r733, %r734, %r735, %r736}, [_ZZN3cub18CUB_300001_SM_10006detail4scan16DeviceScanKernelINS2_10policy_hubIiiijN4cuda3std3__44plusIvEEE10Policy1000EPiSC_NS0_13ScanTileStateIiLb1EEES9_NS1_10InputValueIiSC_EEjiLb0EiEEvT0_T1_T2_iT3_T4_T5_E12temp_storage+48];
	add.s32 	%r737, %r731, %r733;
	setp.eq.s32 	%p113, %r9, 9;
	selp.b32 	%r738, %r737, %r732, %p113;
	add.s32 	%r739, %r737, %r734;
	setp.eq.s32 	%p114, %r9, 10;
	selp.b32 	%r740, %r739, %r738, %p114;
	add.s32 	%r741, %r739, %r735;
	setp.eq.s32 	%p115, %r9, 11;
	selp.b32 	%r742, %r741, %r740, %p115;
	add.s32 	%r40, %r741, %r736;
	setp.gt.u32 	%p116, %r7, 31;
	setp.lt.u32 	%p117, %r7, 32;
	setp.eq.s32 	%p118, %r627, 0;
	selp.b32 	%r743, 0, %r710, %p118;
	add.s32 	%r999, %r742, %r743;
	selp.b32 	%r42, %r710, %r999, %p117;
	@%p116 bra 	$L__BB5_27;
	setp.ne.s32 	%p119, %r7, 0;
	mul.wide.s32 	%rd44, %r986, 8;
	add.s64 	%rd5, %rd14, %rd44;
	@%p119 bra 	$L__BB5_14;
	st.shared.u32 	[_ZZN3cub18CUB_300001_SM_10006detail4scan16DeviceScanKernelINS2_10policy_hubIiiijN4cuda3std3__44plusIvEEE10Policy1000EPiSC_NS0_13ScanTileStateIiLb1EEES9_NS1_10InputValueIiSC_EEjiLb0EiEEvT0_T1_T2_iT3_T4_T5_E12temp_storage+12], %r40;
	add.s64 	%rd45, %rd5, 256;
	mov.b32 	%r744, 100;
	// begin inline asm
	st.relaxed.gpu.v2.u32 [%rd45], {%r744, %r40};
	// end inline asm
$L__BB5_14:
	not.b32 	%r750, %r7;
	add.s32 	%r994, %r986, %r750;
	mov.b32 	%r746, 830;
	// begin inline asm
	nanosleep.u32 %r746;
	// end inline asm
	mul.wide.s32 	%rd47, %r994, 8;
	add.s64 	%rd48, %rd14, %rd47;
	add.s64 	%rd46, %rd48, 256;
	// begin inline asm
	ld.relaxed.gpu.v2.u32 {%r996, %r988}, [%rd46];
	// end inline asm
	mov.b32 	%r989, 952;
$L__BB5_15:
	setp.eq.s32 	%p120, %r996, 99;
	mov.b32 	%r751, -1;
	vote.sync.any.pred 	%p121, %p120, %r751;
	not.pred 	%p122, %p121;
	@%p122 bra 	$L__BB5_17;
	mul.lo.s32 	%r846, %r986, 16807;
	and.b32  	%r986, %r846, 2147483647;
	add.s32 	%r847, %r989, 1;
	rem.u32 	%r843, %r986, %r847;
	// begin inline asm
	nanosleep.u32 %r843;
	// end inline asm
	shr.u32 	%r989, %r989, 1;
	// begin inline asm
	ld.relaxed.gpu.v2.u32 {%r996, %r988}, [%rd46];
	// end inline asm
	bra.uni 	$L__BB5_15;
$L__BB5_17:
	setp.eq.s32 	%p123, %r996, 101;
	mov.b32 	%r778, -1;
	vote.sync.ballot.b32 	%r780, %p123, %r778;
	// begin inline asm
	mov.u32 %r753, %lanemask_ge;
	// end inline asm
	and.b32  	%r781, %r780, %r753;
	or.b32  	%r782, %r781, -2147483648;
	add.s32 	%r783, %r782, -1;
	not.b32 	%r784, %r782;
	and.b32  	%r785, %r784, %r783;
	popc.b32 	%r757, %r785;
	mov.b32 	%r756, 1;
	// begin inline asm
	shfl.sync.down.b32 %r754, %r988, %r756, %r757, %r778;
	// end inline asm
	setp.lt.s32 	%p125, %r627, %r757;
	selp.b32 	%r786, %r754, 0, %p125;
	add.s32 	%r760, %r786, %r988;
	mov.b32 	%r761, 2;
	// begin inline asm
	shfl.sync.down.b32 %r759, %r760, %r761, %r757, %r778;
	// end inline asm
	add.s32 	%r57, %r627, 2;
	setp.gt.s32 	%p126, %r57, %r757;
	selp.b32 	%r787, 0, %r759, %p126;
	add.s32 	%r765, %r760, %r787;
	mov.b32 	%r766, 4;
	// begin inline asm
	shfl.sync.down.b32 %r764, %r765, %r766, %r757, %r778;
	// end inline asm
	add.s32 	%r58, %r627, 4;
	setp.gt.s32 	%p127, %r58, %r757;
	selp.b32 	%r788, 0, %r764, %p127;
	add.s32 	%r770, %r765, %r788;
	mov.b32 	%r771, 8;
	// begin inline asm
	shfl.sync.down.b32 %r769, %r770, %r771, %r757, %r778;
	// end inline asm
	add.s32 	%r59, %r627, 8;
	setp.gt.s32 	%p128, %r59, %r757;
	selp.b32 	%r789, 0, %r769, %p128;
	add.s32 	%r775, %r770, %r789;
	mov.b32 	%r776, 16;
	// begin inline asm
	shfl.sync.down.b32 %r774, %r775, %r776, %r757, %r778;
	// end inline asm
	add.s32 	%r60, %r627, 16;
	setp.gt.s32 	%p129, %r60, %r757;
	selp.b32 	%r790, 0, %r774, %p129;
	add.s32 	%r993, %r775, %r790;
	add.s64 	%rd7, %rd14, 256;
	mov.b32 	%r990, 952;
$L__BB5_18:
	setp.ne.s32 	%p130, %r996, 101;
	mov.b32 	%r791, -1;
	vote.sync.all.pred 	%p131, %p130, %r791;
	not.pred 	%p132, %p131;
	@%p132 bra 	$L__BB5_23;
	shr.u32 	%r990, %r990, 1;
	mul.wide.s32 	%rd51, %r994, 8;
	add.s64 	%rd52, %rd7, %rd51;
	add.s64 	%rd50, %rd52, -256;
	// begin inline asm
	ld.relaxed.gpu.v2.u32 {%r996, %r997}, [%rd50];
	// end inline asm
	mov.u32 	%r998, %r990;
$L__BB5_20:
	setp.eq.s32 	%p136, %r996, 99;
	mov.b32 	%r799, -1;
	vote.sync.any.pred 	%p137, %p136, %r799;
	not.pred 	%p138, %p137;
	@%p138 bra 	$L__BB5_22;
	mul.lo.s32 	%r841, %r986, 16807;
	and.b32  	%r986, %r841, 2147483647;
	add.s32 	%r842, %r998, 1;
	rem.u32 	%r838, %r986, %r842;
	// begin inline asm
	nanosleep.u32 %r838;
	// end inline asm
	shr.u32 	%r998, %r998, 1;
	// begin inline asm
	ld.relaxed.gpu.v2.u32 {%r996, %r997}, [%rd50];
	// end inline asm
	bra.uni 	$L__BB5_20;
$L__BB5_22:
	setp.eq.s32 	%p139, %r996, 101;
	mov.b32 	%r825, -1;
	vote.sync.ballot.b32 	%r826, %p139, %r825;
	and.b32  	%r827, %r826, %r753;
	or.b32  	%r828, %r827, -2147483648;
	add.s32 	%r829, %r828, -1;
	not.b32 	%r830, %r828;
	and.b32  	%r831, %r830, %r829;
	popc.b32 	%r804, %r831;
	mov.b32 	%r803, 1;
	// begin inline asm
	shfl.sync.down.b32 %r801, %r997, %r803, %r804, %r825;
	// end inline asm
	setp.lt.s32 	%p141, %r627, %r804;
	selp.b32 	%r832, %r801, 0, %p141;
	add.s32 	%r807, %r832, %r997;
	mov.b32 	%r808, 2;
	// begin inline asm
	shfl.sync.down.b32 %r806, %r807, %r808, %r804, %r825;
	// end inline asm
	setp.gt.s32 	%p142, %r57, %r804;
	selp.b32 	%r833, 0, %r806, %p142;
	add.s32 	%r812, %r807, %r833;
	mov.b32 	%r813, 4;
	// begin inline asm
	shfl.sync.down.b32 %r811, %r812, %r813, %r804, %r825;
	// end inline asm
	setp.gt.s32 	%p143, %r58, %r804;
	selp.b32 	%r834, 0, %r811, %p143;
	add.s32 	%r817, %r812, %r834;
	mov.b32 	%r818, 8;
	// begin inline asm
	shfl.sync.down.b32 %r816, %r817, %r818, %r804, %r825;
	// end inline asm
	setp.gt.s32 	%p144, %r59, %r804;
	selp.b32 	%r835, 0, %r816, %p144;
	add.s32 	%r822, %r817, %r835;
	mov.b32 	%r823, 16;
	// begin inline asm
	shfl.sync.down.b32 %r821, %r822, %r823, %r804, %r825;
	// end inline asm
	setp.gt.s32 	%p145, %r60, %r804;
	selp.b32 	%r836, 0, %r821, %p145;
	add.s32 	%r837, %r836, %r993;
	add.s32 	%r993, %r837, %r822;
	add.s32 	%r994, %r994, -32;
	bra.uni 	$L__BB5_18;
$L__BB5_23:
	@%p119 bra 	$L__BB5_25;
	add.s32 	%r794, %r993, %r40;
	add.s64 	%rd49, %rd5, 256;
	mov.b32 	%r793, 101;
	// begin inline asm
	st.relaxed.gpu.v2.u32 [%rd49], {%r793, %r794};
	// end inline asm
	st.shared.u32 	[_ZZN3cub18CUB_300001_SM_10006detail4scan16DeviceScanKernelINS2_10policy_hubIiiijN4cuda3std3__44plusIvEEE10Policy1000EPiSC_NS0_13ScanTileStateIiLb1EEES9_NS1_10InputValueIiSC_EEjiLb0EiEEvT0_T1_T2_iT3_T4_T5_E12temp_storage+4], %r993;
	st.shared.u32 	[_ZZN3cub18CUB_300001_SM_10006detail4scan16DeviceScanKernelINS2_10policy_hubIiiijN4cuda3std3__44plusIvEEE10Policy1000EPiSC_NS0_13ScanTileStateIiLb1EEES9_NS1_10InputValueIiSC_EEjiLb0EiEEvT0_T1_T2_iT3_T4_T5_E12temp_storage+8], %r794;
$L__BB5_25:
	setp.ne.s32 	%p134, %r627, 0;
	mov.u32 	%r999, %r42;
	@%p134 bra 	$L__BB5_27;
	st.shared.u32 	[_ZZN3cub18CUB_300001_SM_10006detail4scan16DeviceScanKernelINS2_10policy_hubIiiijN4cuda3std3__44plusIvEEE10Policy1000EPiSC_NS0_13ScanTileStateIiLb1EEES9_NS1_10InputValueIiSC_EEjiLb0EiEEvT0_T1_T2_iT3_T4_T5_E12temp_storage+76], %r993;
	mov.u32 	%r999, %r993;
$L__BB5_27:
	bar.sync 	0;
	setp.eq.s32 	%p135, %r7, 0;
	ld.shared.u32 	%r795, [_ZZN3cub18CUB_300001_SM_10006detail4scan16DeviceScanKernelINS2_10policy_hubIiiijN4cuda3std3__44plusIvEEE10Policy1000EPiSC_NS0_13ScanTileStateIiLb1EEES9_NS1_10InputValueIiSC_EEjiLb0EiEEvT0_T1_T2_iT3_T4_T5_E12temp_storage+76];
	selp.b32 	%r796, 0, %r795, %p135;
	add.s32 	%r1000, %r796, %r999;
$L__BB5_28:
	ld.param.u64 	%rd60, [_ZN3cub18CUB_300001_SM_10006detail4scan16DeviceScanKernelINS2_10policy_hubIiiijN4cuda3std3__44plusIvEEE10Policy1000EPiSC_NS0_13ScanTileStateIiLb1EEES9_NS1_10InputValueIiSC_EEjiLb0EiEEvT0_T1_T2_iT3_T4_T5__param_1];
	add.s32 	%r940, %r1000, %r12;
	add.s32 	%r941, %r13, %r940;
	add.s32 	%r942, %r14, %r941;
	add.s32 	%r943, %r15, %r942;
	add.s32 	%r944, %r16, %r943;
	add.s32 	%r945, %r17, %r944;
	add.s32 	%r946, %r18, %r945;
	add.s32 	%r947, %r19, %r946;
	add.s32 	%r948, %r20, %r947;
	add.s32 	%r949, %r21, %r948;
	add.s32 	%r950, %r22, %r949;
	add.s32 	%r951, %r23, %r950;
	add.s32 	%r952, %r24, %r951;
	add.s32 	%r953, %r25, %r952;
	add.s32 	%r954, %r26, %r953;
	add.s32 	%r955, %r27, %r954;
	add.s32 	%r956, %r28, %r955;
	add.s32 	%r957, %r29, %r956;
	add.s32 	%r958, %r30, %r957;
	add.s32 	%r959, %r31, %r958;
	add.s32 	%r960, %r32, %r959;
	bar.sync 	0;
	st.shared.v2.u32 	[%r11], {%r1000, %r940};
	st.shared.v2.u32 	[%r11+8], {%r941, %r942};
	st.shared.v2.u32 	[%r11+16], {%r943, %r944};
	st.shared.v2.u32 	[%r11+24], {%r945, %r946};
	st.shared.v2.u32 	[%r11+32], {%r947, %r948};
	st.shared.v2.u32 	[%r11+40], {%r949, %r950};
	st.shared.v2.u32 	[%r11+48], {%r951, %r952};
	st.shared.v2.u32 	[%r11+56], {%r953, %r954};
	st.shared.v2.u32 	[%r11+64], {%r955, %r956};
	st.shared.v2.u32 	[%r11+72], {%r957, %r958};
	st.shared.v2.u32 	[%r11+80], {%r959, %r960};
	bar.warp.sync 	-1;
	ld.shared.u32 	%r961, [%r10];
	ld.shared.u32 	%r962, [%r10+128];
	ld.shared.u32 	%r963, [%r10+256];
	ld.shared.u32 	%r964, [%r10+384];
	ld.shared.u32 	%r965, [%r10+512];
	ld.shared.u32 	%r966, [%r10+640];
	ld.shared.u32 	%r967, [%r10+768];
	ld.shared.u32 	%r968, [%r10+896];
	ld.shared.u32 	%r969, [%r10+1024];
	ld.shared.u32 	%r970, [%r10+1152];
	ld.shared.u32 	%r971, [%r10+1280];
	ld.shared.u32 	%r972, [%r10+1408];
	ld.shared.u32 	%r973, [%r10+1536];
	ld.shared.u32 	%r974, [%r10+1664];
	ld.shared.u32 	%r975, [%r10+1792];
	ld.shared.u32 	%r976, [%r10+1920];
	ld.shared.u32 	%r977, [%r10+2048];
	ld.shared.u32 	%r978, [%r10+2176];
	ld.shared.u32 	%r979, [%r10+2304];
	ld.shared.u32 	%r980, [%r10+2432];
	ld.shared.u32 	%r981, [%r10+2560];
	ld.shared.u32 	%r982, [%r10+2688];
	cvta.to.global.u64 	%rd56, %rd60;
	add.s64 	%rd58, %rd56, %rd42;
	st.global.u32 	[%rd58], %r961;
	st.global.u32 	[%rd58+128], %r962;
	st.global.u32 	[%rd58+256], %r963;
	st.global.u32 	[%rd58+384], %r964;
	st.global.u32 	[%rd58+512], %r965;
	st.global.u32 	[%rd58+640], %r966;
	st.global.u32 	[%rd58+768], %r967;
	st.global.u32 	[%rd58+896], %r968;
	st.global.u32 	[%rd58+1024], %r969;
	st.global.u32 	[%rd58+1152], %r970;
	st.global.u32 	[%rd58+1280], %r971;
	st.global.u32 	[%rd58+1408], %r972;
	st.global.u32 	[%rd58+1536], %r973;
	st.global.u32 	[%rd58+1664], %r974;
	st.global.u32 	[%rd58+1792], %r975;
	st.global.u32 	[%rd58+1920], %r976;
	st.global.u32 	[%rd58+2048], %r977;
	st.global.u32 	[%rd58+2176], %r978;
	st.global.u32 	[%rd58+2304], %r979;
	st.global.u32 	[%rd58+2432], %r980;
	st.global.u32 	[%rd58+2560], %r981;
	st.global.u32 	[%rd58+2688], %r982;
	bra.uni 	$L__BB5_143;
$L__BB5_29:
	setp.eq.s32 	%p3, %r6, 0;
	@%p3 bra 	$L__BB5_143;
	mul.wide.u32 	%rd17, %r5, 4;
	add.s64 	%rd18, %rd1, %rd17;
	mov.u32 	%r85, %tid.x;
	ld.global.u32 	%r1022, [%rd18];
	and.b32  	%r244, %r85, 31;
	and.b32  	%r245, %r85, 992;
	mul.lo.s32 	%r246, %r245, 22;
	or.b32  	%r87, %r246, %r244;
	setp.ge.u32 	%p4, %r87, %r6;
	shl.b32 	%r247, %r87, 2;
	cvt.u64.u32 	%rd19, %r247;
	add.s64 	%rd9, %rd18, %rd19;
	mov.u32 	%r1001, %r1022;
	@%p4 bra 	$L__BB5_32;
	ld.global.u32 	%r1001, [%rd9];
$L__BB5_32:
	add.s32 	%r90, %r87, 32;
	setp.ge.u32 	%p5, %r90, %r6;
	mov.u32 	%r1002, %r1022;
	@%p5 bra 	$L__BB5_34;
	ld.global.u32 	%r1002, [%rd9+128];
$L__BB5_34:
	add.s32 	%r93, %r87, 64;
	setp.ge.u32 	%p6, %r93, %r6;
	mov.u32 	%r1003, %r1022;
	@%p6 bra 	$L__BB5_36;
	ld.global.u32 	%r1003, [%rd9+256];
$L__BB5_36:
	add.s32 	%r96, %r87, 96;
	setp.ge.u32 	%p7, %r96, %r6;
	mov.u32 	%r1004, %r1022;
	@%p7 bra 	$L__BB5_38;
	ld.global.u32 	%r1004, [%rd9+384];
$L__BB5_38:
	add.s32 	%r248, %r87, 128;
	setp.ge.u32 	%p8, %r248, %r6;
	mov.u32 	%r1005, %r1022;
	@%p8 bra 	$L__BB5_40;
	ld.global.u32 	%r1005, [%rd9+512];
$L__BB5_40:
	add.s32 	%r249, %r87, 160;
	setp.ge.u32 	%p9, %r249, %r6;
	mov.u32 	%r1006, %r1022;
	@%p9 bra 	$L__BB5_42;
	ld.global.u32 	%r1006, [%rd9+640];
$L__BB5_42:
	add.s32 	%r103, %r87, 192;
	setp.ge.u32 	%p10, %r103, %r6;
	mov.u32 	%r1007, %r1022;
	@%p10 bra 	$L__BB5_44;
	ld.global.u32 	%r1007, [%rd9+768];
$L__BB5_44:
	add.s32 	%r250, %r87, 224;
	setp.ge.u32 	%p11, %r250, %r6;
	mov.u32 	%r1008, %r1022;
	@%p11 bra 	$L__BB5_46;
	ld.global.u32 	%r1008, [%rd9+896];
$L__BB5_46:
	add.s32 	%r108, %r87, 256;
	setp.ge.u32 	%p12, %r108, %r6;
	mov.u32 	%r1009, %r1022;
	@%p12 bra 	$L__BB5_48;
	ld.global.u32 	%r1009, [%rd9+1024];
$L__BB5_48:
	add.s32 	%r251, %r87, 288;
	setp.ge.u32 	%p13, %r251, %r6;
	mov.u32 	%r1010, %r1022;
	@%p13 bra 	$L__BB5_50;
	ld.global.u32 	%r1010, [%rd9+1152];
$L__BB5_50:
	add.s32 	%r113, %r87, 320;
	setp.ge.u32 	%p14, %r113, %r6;
	mov.u32 	%r1011, %r1022;
	@%p14 bra 	$L__BB5_52;
	ld.global.u32 	%r1011, [%rd9+1280];
$L__BB5_52:
	add.s32 	%r116, %r87, 352;
	setp.ge.u32 	%p15, %r116, %r6;
	mov.u32 	%r1012, %r1022;
	@%p15 bra 	$L__BB5_54;
	ld.global.u32 	%r1012, [%rd9+1408];
$L__BB5_54:
	add.s32 	%r119, %r87, 384;
	setp.ge.u32 	%p16, %r119, %r6;
	mov.u32 	%r1013, %r1022;
	@%p16 bra 	$L__BB5_56;
	ld.global.u32 	%r1013, [%rd9+1536];
$L__BB5_56:
	add.s32 	%r122, %r87, 416;
	setp.ge.u32 	%p17, %r122, %r6;
	mov.u32 	%r1014, %r1022;
	@%p17 bra 	$L__BB5_58;
	ld.global.u32 	%r1014, [%rd9+1664];
$L__BB5_58:
	add.s32 	%r252, %r87, 448;
	setp.ge.u32 	%p18, %r252, %r6;
	mov.u32 	%r1015, %r1022;
	@%p18 bra 	$L__BB5_60;
	ld.global.u32 	%r1015, [%rd9+1792];
$L__BB5_60:
	add.s32 	%r127, %r87, 480;
	setp.ge.u32 	%p19, %r127, %r6;
	mov.u32 	%r1016, %r1022;
	@%p19 bra 	$L__BB5_62;
	ld.global.u32 	%r1016, [%rd9+1920];
$L__BB5_62:
	add.s32 	%r253, %r87, 512;
	setp.ge.u32 	%p20, %r253, %r6;
	mov.u32 	%r1017, %r1022;
	@%p20 bra 	$L__BB5_64;
	ld.global.u32 	%r1017, [%rd9+2048];
$L__BB5_64:
	add.s32 	%r254, %r87, 544;
	setp.ge.u32 	%p21, %r254, %r6;
	mov.u32 	%r1018, %r1022;
	@%p21 bra 	$L__BB5_66;
	ld.global.u32 	%r1018, [%rd9+2176];
$L__BB5_66:
	add.s32 	%r134, %r87, 576;
	setp.ge.u32 	%p22, %r134, %r6;
	mov.u32 	%r1019, %r1022;
	@%p22 bra 	$L__BB5_68;
	ld.global.u32 	%r1019, [%rd9+2304];
$L__BB5_68:
	add.s32 	%r255, %r87, 608;
	setp.ge.u32 	%p23, %r255, %r6;
	mov.u32 	%r1020, %r1022;
	@%p23 bra 	$L__BB5_70;
	ld.global.u32 	%r1020, [%rd9+2432];
$L__BB5_70:
	add.s32 	%r256, %r87, 640;
	setp.ge.u32 	%p24, %r256, %r6;
	mov.u32 	%r1021, %r1022;
	@%p24 bra 	$L__BB5_72;
	ld.global.u32 	%r1021, [%rd9+2560];
$L__BB5_72:
	add.s32 	%r141, %r87, 672;
	setp.ge.u32 	%p25, %r141, %r6;
	@%p25 bra 	$L__BB5_74;
	ld.global.u32 	%r1022, [%rd9+2688];
$L__BB5_74:
	// begin inline asm
	mov.u32 %r257, %laneid;
	// end inline asm
	shr.u32 	%r145, %r85, 5;
	mad.lo.s32 	%r258, %r145, 704, %r257;
	shl.b32 	%r259, %r258, 2;
	mov.u32 	%r260, _ZZN3cub18CUB_300001_SM_10006detail4scan16DeviceScanKernelINS2_10policy_hubIiiijN4cuda3std3__44plusIvEEE10Policy1000EPiSC_NS0_13ScanTileStateIiLb1EEES9_NS1_10InputValueIiSC_EEjiLb0EiEEvT0_T1_T2_iT3_T4_T5_E12temp_storage;
	add.s32 	%r146, %r260, %r259;
	st.shared.u32 	[%r146], %r1001;
	st.shared.u32 	[%r146+128], %r1002;
	st.shared.u32 	[%r146+256], %r1003;
	st.shared.u32 	[%r146+384], %r1004;
	st.shared.u32 	[%r146+512], %r1005;
	st.shared.u32 	[%r146+640], %r1006;
	st.shared.u32 	[%r146+768], %r1007;
	st.shared.u32 	[%r146+896], %r1008;
	st.shared.u32 	[%r146+1024], %r1009;
	st.shared.u32 	[%r146+1152], %r1010;
	st.shared.u32 	[%r146+1280], %r1011;
	st.shared.u32 	[%r146+1408], %r1012;
	st.shared.u32 	[%r146+1536], %r1013;
	st.shared.u32 	[%r146+1664], %r1014;
	st.shared.u32 	[%r146+1792], %r1015;
	st.shared.u32 	[%r146+1920], %r1016;
	st.shared.u32 	[%r146+2048], %r1017;
	st.shared.u32 	[%r146+2176], %r1018;
	st.shared.u32 	[%r146+2304], %r1019;
	st.shared.u32 	[%r146+2432], %r1020;
	st.shared.u32 	[%r146+2560], %r1021;
	st.shared.u32 	[%r146+2688], %r1022;
	bar.warp.sync 	-1;
	mad.lo.s32 	%r147, %r257, 84, %r146;
	ld.shared.v2.u32 	{%r148, %r149}, [%r147];
	ld.shared.v2.u32 	{%r150, %r151}, [%r147+8];
	ld.shared.v2.u32 	{%r152, %r153}, [%r147+16];
	ld.shared.v2.u32 	{%r154, %r155}, [%r147+24];
	ld.shared.v2.u32 	{%r156, %r157}, [%r147+32];
	ld.shared.v2.u32 	{%r158, %r159}, [%r147+40];
	ld.shared.v2.u32 	{%r160, %r161}, [%r147+48];
	ld.shared.v2.u32 	{%r162, %r163}, [%r147+56];
	ld.shared.v2.u32 	{%r164, %r165}, [%r147+64];
	ld.shared.v2.u32 	{%r166, %r167}, [%r147+72];
	ld.shared.v2.u32 	{%r168, %r169}, [%r147+80];
	bar.sync 	0;
	setp.ne.s32 	%p26, %r986, 0;
	@%p26 bra 	$L__BB5_78;
	add.s32 	%r490, %r149, %r148;
	add.s32 	%r491, %r150, %r490;
	add.s32 	%r492, %r151, %r491;
	add.s32 	%r493, %r152, %r492;
	add.s32 	%r494, %r153, %r493;
	add.s32 	%r495, %r154, %r494;
	add.s32 	%r496, %r155, %r495;
	add.s32 	%r497, %r156, %r496;
	add.s32 	%r498, %r157, %r497;
	add.s32 	%r499, %r158, %r498;
	add.s32 	%r500, %r159, %r499;
	add.s32 	%r501, %r160, %r500;
	add.s32 	%r502, %r161, %r501;
	add.s32 	%r503, %r162, %r502;
	add.s32 	%r504, %r163, %r503;
	add.s32 	%r505, %r164, %r504;
	add.s32 	%r506, %r165, %r505;
	add.s32 	%r507, %r166, %r506;
	add.s32 	%r508, %r167, %r507;
	add.s32 	%r509, %r168, %r508;
	add.s32 	%r464, %r169, %r509;
	mov.b32 	%r462, 1;
	mov.b32 	%r487, 0;
	mov.b32 	%r489, -1;
	// begin inline asm
	{  .reg .s32 r0;  .reg .pred p;  shfl.sync.up.b32 r0|p, %r464, %r462, %r487, %r489;  @p add.s32 r0, r0, %r464;  mov.s32 %r460, r0;}
	// end inline asm
	mov.b32 	%r468, 2;
	// begin inline asm
	{  .reg .s32 r0;  .reg .pred p;  shfl.sync.up.b32 r0|p, %r460, %r468, %r487, %r489;  @p add.s32 r0, r0, %r460;  mov.s32 %r466, r0;}
	// end inline asm
	mov.b32 	%r474, 4;
	// begin inline asm
	{  .reg .s32 r0;  .reg .pred p;  shfl.sync.up.b32 r0|p, %r466, %r474, %r487, %r489;  @p add.s32 r0, r0, %r466;  mov.s32 %r472, r0;}
	// end inline asm
	mov.b32 	%r480, 8;
	// begin inline asm
	{  .reg .s32 r0;  .reg .pred p;  shfl.sync.up.b32 r0|p, %r472, %r480, %r487, %r489;  @p add.s32 r0, r0, %r472;  mov.s32 %r478, r0;}
	// end inline asm
	mov.b32 	%r486, 16;
	// begin inline asm
	{  .reg .s32 r0;  .reg .pred p;  shfl.sync.up.b32 r0|p, %r478, %r486, %r487, %r489;  @p add.s32 r0, r0, %r478;  mov.s32 %r484, r0;}
	// end inline asm
	setp.ne.s32 	%p68, %r257, 31;
	@%p68 bra 	$L__BB5_77;
	shl.b32 	%r510, %r145, 2;
	mov.u32 	%r511, _ZZN3cub18CUB_300001_SM_10006detail4scan16DeviceScanKernelINS2_10policy_hubIiiijN4cuda3std3__44plusIvEEE10Policy1000EPiSC_NS0_13ScanTileStateIiLb1EEES9_NS1_10InputValueIiSC_EEjiLb0EiEEvT0_T1_T2_iT3_T4_T5_E12temp_storage;
	add.s32 	%r512, %r511, %r510;
	st.shared.u32 	[%r512+16], %r484;
$L__BB5_77:
	bar.sync 	0;
	ld.shared.v4.u32 	{%r513, %r514, %r515, %r516}, [_ZZN3cub18CUB_300001_SM_10006detail4scan16DeviceScanKernelINS2_10policy_hubIiiijN4cuda3std3__44plusIvEEE10Policy1000EPiSC_NS0_13ScanTileStateIiLb1EEES9_NS1_10InputValueIiSC_EEjiLb0EiEEvT0_T1_T2_iT3_T4_T5_E12temp_storage+16];
	add.s32 	%r517, %r514, %r513;
	setp.eq.s32 	%p69, %r145, 2;
	selp.b32 	%r518, %r517, %r513, %p69;
	add.s32 	%r519, %r517, %r515;
	setp.eq.s32 	%p70, %r145, 3;
	selp.b32 	%r520, %r519, %r518, %p70;
	add.s32 	%r521, %r519, %r516;
	setp.eq.s32 	%p71, %r145, 4;
	selp.b32 	%r522, %r521, %r520, %p71;
	ld.shared.v4.u32 	{%r523, %r524, %r525, %r526}, [_ZZN3cub18CUB_300001_SM_10006detail4scan16DeviceScanKernelINS2_10policy_hubIiiijN4cuda3std3__44plusIvEEE10Policy1000EPiSC_NS0_13ScanTileStateIiLb1EEES9_NS1_10InputValueIiSC_EEjiLb0EiEEvT0_T1_T2_iT3_T4_T5_E12temp_storage+32];
	add.s32 	%r527, %r521, %r523;
	setp.eq.s32 	%p72, %r145, 5;
	selp.b32 	%r528, %r527, %r522, %p72;
	add.s32 	%r529, %r527, %r524;
	setp.eq.s32 	%p73, %r145, 6;
	selp.b32 	%r530, %r529, %r528, %p73;
	add.s32 	%r531, %r529, %r525;
	setp.eq.s32 	%p74, %r145, 7;
	selp.b32 	%r532, %r531, %r530, %p74;
	add.s32 	%r533, %r531, %r526;
	setp.eq.s32 	%p75, %r145, 8;
	selp.b32 	%r534, %r533, %r532, %p75;
	.pragma "used_bytes_mask 4095";
	ld.shared.v4.u32 	{%r535, %r536, %r537, %r538}, [_ZZN3cub18CUB_300001_SM_10006detail4scan16DeviceScanKernelINS2_10policy_hubIiiijN4cuda3std3__44plusIvEEE10Policy1000EPiSC_NS0_13ScanTileStateIiLb1EEES9_NS1_10InputValueIiSC_EEjiLb0EiEEvT0_T1_T2_iT3_T4_T5_E12temp_storage+48];
	add.s32 	%r539, %r533, %r535;
	setp.eq.s32 	%p76, %r145, 9;
	selp.b32 	%r540, %r539, %r534, %p76;
	add.s32 	%r541, %r539, %r536;
	setp.eq.s32 	%p77, %r145, 10;
	selp.b32 	%r542, %r541, %r540, %p77;
	add.s32 	%r543, %r541, %r537;
	setp.eq.s32 	%p78, %r145, 11;
	selp.b32 	%r544, %r543, %r542, %p78;
	setp.lt.u32 	%p79, %r85, 32;
	selp.b32 	%r545, 0, %r544, %p79;
	setp.eq.s32 	%p80, %r257, 0;
	sub.s32 	%r546, %r484, %r464;
	selp.b32 	%r547, 0, %r546, %p80;
	add.s32 	%r548, %r547, %r985;
	add.s32 	%r1037, %r548, %r545;
	bra.uni 	$L__BB5_97;
$L__BB5_78:
	add.s32 	%r291, %r149, %r148;
	add.s32 	%r292, %r150, %r291;
	add.s32 	%r293, %r151, %r292;
	add.s32 	%r294, %r152, %r293;
	add.s32 	%r295, %r153, %r294;
	add.s32 	%r296, %r154, %r295;
	add.s32 	%r297, %r155, %r296;
	add.s32 	%r298, %r156, %r297;
	add.s32 	%r299, %r157, %r298;
	add.s32 	%r300, %r158, %r299;
	add.s32 	%r301, %r159, %r300;
	add.s32 	%r302, %r160, %r301;
	add.s32 	%r303, %r161, %r302;
	add.s32 	%r304, %r162, %r303;
	add.s32 	%r305, %r163, %r304;
	add.s32 	%r306, %r164, %r305;
	add.s32 	%r307, %r165, %r306;
	add.s32 	%r308, %r166, %r307;
	add.s32 	%r309, %r167, %r308;
	add.s32 	%r310, %r168, %r309;
	add.s32 	%r265, %r169, %r310;
	mov.b32 	%r263, 1;
	mov.b32 	%r288, 0;
	mov.b32 	%r290, -1;
	// begin inline asm
	{  .reg .s32 r0;  .reg .pred p;  shfl.sync.up.b32 r0|p, %r265, %r263, %r288, %r290;  @p add.s32 r0, r0, %r265;  mov.s32 %r261, r0;}
	// end inline asm
	mov.b32 	%r269, 2;
	// begin inline asm
	{  .reg .s32 r0;  .reg .pred p;  shfl.sync.up.b32 r0|p, %r261, %r269, %r288, %r290;  @p add.s32 r0, r0, %r261;  mov.s32 %r267, r0;}
	// end inline asm
	mov.b32 	%r275, 4;
	// begin inline asm
	{  .reg .s32 r0;  .reg .pred p;  shfl.sync.up.b32 r0|p, %r267, %r275, %r288, %r290;  @p add.s32 r0, r0, %r267;  mov.s32 %r273, r0;}
	// end inline asm
	mov.b32 	%r281, 8;
	// begin inline asm
	{  .reg .s32 r0;  .reg .pred p;  shfl.sync.up.b32 r0|p, %r273, %r281, %r288, %r290;  @p add.s32 r0, r0, %r273;  mov.s32 %r279, r0;}
	// end inline asm
	mov.b32 	%r287, 16;
	// begin inline asm
	{  .reg .s32 r0;  .reg .pred p;  shfl.sync.up.b32 r0|p, %r279, %r287, %r288, %r290;  @p add.s32 r0, r0, %r279;  mov.s32 %r285, r0;}
	// end inline asm
	setp.ne.s32 	%p27, %r257, 31;
	@%p27 bra 	$L__BB5_80;
	shl.b32 	%r311, %r145, 2;
	mov.u32 	%r312, _ZZN3cub18CUB_300001_SM_10006detail4scan16DeviceScanKernelINS2_10policy_hubIiiijN4cuda3std3__44plusIvEEE10Policy1000EPiSC_NS0_13ScanTileStateIiLb1EEES9_NS1_10InputValueIiSC_EEjiLb0EiEEvT0_T1_T2_iT3_T4_T5_E12temp_storage;
	add.s32 	%r313, %r312, %r311;
	st.shared.u32 	[%r313+16], %r285;
$L__BB5_80:
	sub.s32 	%r314, %r285, %r265;
	bar.sync 	0;
	ld.shared.v4.u32 	{%r315, %r316, %r317, %r318}, [_ZZN3cub18CUB_300001_SM_10006detail4scan16DeviceScanKernelINS2_10policy_hubIiiijN4cuda3std3__44plusIvEEE10Policy1000EPiSC_NS0_13ScanTileStateIiLb1EEES9_NS1_10InputValueIiSC_EEjiLb0EiEEvT0_T1_T2_iT3_T4_T5_E12temp_storage+16];
	add.s32 	%r319, %r316, %r315;
	setp.eq.s32 	%p28, %r145, 2;
	selp.b32 	%r320, %r319, %r315, %p28;
	add.s32 	%r321, %r319, %r317;
	setp.eq.s32 	%p29, %r145, 3;
	selp.b32 	%r322, %r321, %r320, %p29;
	add.s32 	%r323, %r321, %r318;
	setp.eq.s32 	%p30, %r145, 4;
	selp.b32 	%r324, %r323, %r322, %p30;
	ld.shared.v4.u32 	{%r325, %r326, %r327, %r328}, [_ZZN3cub18CUB_300001_SM_10006detail4scan16DeviceScanKernelINS2_10policy_hubIiiijN4cuda3std3__44plusIvEEE10Policy1000EPiSC_NS0_13ScanTileStateIiLb1EEES9_NS1_10InputValueIiSC_EEjiLb0EiEEvT0_T1_T2_iT3_T4_T5_E12temp_storage+32];
	add.s32 	%r329, %r323, %r325;
	setp.eq.s32 	%p31, %r145, 5;
	selp.b32 	%r330, %r329, %r324, %p31;
	add.s32 	%r331, %r329, %r326;
	setp.eq.s32 	%p32, %r145, 6;
	selp.b32 	%r332, %r331, %r330, %p32;
	add.s32 	%r333, %r331, %r327;
	setp.eq.s32 	%p33, %r145, 7;
	selp.b32 	%r334, %r333, %r332, %p33;
	add.s32 	%r335, %r333, %r328;
	setp.eq.s32 	%p34, %r145, 8;
	selp.b32 	%r336, %r335, %r334, %p34;
	ld.shared.v4.u32 	{%r337, %r338, %r339, %r340}, [_ZZN3cub18CUB_300001_SM_10006detail4scan16DeviceScanKernelINS2_10policy_hubIiiijN4cuda3std3__44plusIvEEE10Policy1000EPiSC_NS0_13ScanTileStateIiLb1EEES9_NS1_10InputValueIiSC_EEjiLb0EiEEvT0_T1_T2_iT3_T4_T5_E12temp_storage+48];
	add.s32 	%r341, %r335, %r337;
	setp.eq.s32 	%p35, %r145, 9;
	selp.b32 	%r342, %r341, %r336, %p35;
	add.s32 	%r343, %r341, %r338;
	setp.eq.s32 	%p36, %r145, 10;
	selp.b32 	%r344, %r343, %r342, %p36;
	add.s32 	%r345, %r343, %r339;
	setp.eq.s32 	%p37, %r145, 11;
	selp.b32 	%r346, %r345, %r344, %p37;
	add.s32 	%r175, %r345, %r340;
	setp.gt.u32 	%p38, %r85, 31;
	setp.lt.u32 	%p39, %r85, 32;
	setp.eq.s32 	%p40, %r257, 0;
	selp.b32 	%r347, 0, %r314, %p40;
	add.s32 	%r1036, %r346, %r347;
	selp.b32 	%r177, %r314, %r1036, %p39;
	@%p38 bra 	$L__BB5_96;
	setp.ne.s32 	%p41, %r85, 0;
	mul.wide.s32 	%rd20, %r986, 8;
	add.s64 	%rd10, %rd14, %rd20;
	@%p41 bra 	$L__BB5_83;
	st.shared.u32 	[_ZZN3cub18CUB_300001_SM_10006detail4scan16DeviceScanKernelINS2_10policy_hubIiiijN4cuda3std3__44plusIvEEE10Policy1000EPiSC_NS0_13ScanTileStateIiLb1EEES9_NS1_10InputValueIiSC_EEjiLb0EiEEvT0_T1_T2_iT3_T4_T5_E12temp_storage+12], %r175;
	add.s64 	%rd21, %rd10, 256;
	mov.b32 	%r348, 100;
	// begin inline asm
	st.relaxed.gpu.v2.u32 [%rd21], {%r348, %r175};
	// end inline asm
$L__BB5_83:
	not.b32 	%r354, %r85;
	add.s32 	%r1031, %r986, %r354;
	mov.b32 	%r350, 830;
	// begin inline asm
	nanosleep.u32 %r350;
	// end inline asm
	mul.wide.s32 	%rd23, %r1031, 8;
	add.s64 	%rd24, %rd14, %rd23;
	add.s64 	%rd22, %rd24, 256;
	// begin inline asm
	ld.relaxed.gpu.v2.u32 {%r1033, %r1025}, [%rd22];
	// end inline asm
	mov.b32 	%r1026, 952;
$L__BB5_84:
	setp.eq.s32 	%p42, %r1033, 99;
	mov.b32 	%r355, -1;
	vote.sync.any.pred 	%p43, %p42, %r355;
	not.pred 	%p44, %p43;
	@%p44 bra 	$L__BB5_86;
	mul.lo.s32 	%r458, %r986, 16807;
	and.b32  	%r986, %r458, 2147483647;
	add.s32 	%r459, %r1026, 1;
	rem.u32 	%r455, %r986, %r459;
	// begin inline asm
	nanosleep.u32 %r455;
	// end inline asm
	shr.u32 	%r1026, %r1026, 1;
	// begin inline asm
	ld.relaxed.gpu.v2.u32 {%r1033, %r1025}, [%rd22];
	// end inline asm
	bra.uni 	$L__BB5_84;
$L__BB5_86:
	setp.eq.s32 	%p45, %r1033, 101;
	mov.b32 	%r382, -1;
	vote.sync.ballot.b32 	%r384, %p45, %r382;
	// begin inline asm
	mov.u32 %r357, %lanemask_ge;
	// end inline asm
	and.b32  	%r385, %r384, %r357;
	or.b32  	%r386, %r385, -2147483648;
	add.s32 	%r387, %r386, -1;
	not.b32 	%r388, %r386;
	and.b32  	%r389, %r388, %r387;
	popc.b32 	%r361, %r389;
	mov.b32 	%r360, 1;
	// begin inline asm
	shfl.sync.down.b32 %r358, %r1025, %r360, %r361, %r382;
	// end inline asm
	setp.lt.s32 	%p47, %r257, %r361;
	selp.b32 	%r390, %r358, 0, %p47;
	add.s32 	%r364, %r390, %r1025;
	mov.b32 	%r365, 2;
	// begin inline asm
	shfl.sync.down.b32 %r363, %r364, %r365, %r361, %r382;
	// end inline asm
	add.s32 	%r391, %r257, 2;
	setp.gt.s32 	%p48, %r391, %r361;
	selp.b32 	%r392, 0, %r363, %p48;
	add.s32 	%r369, %r364, %r392;
	mov.b32 	%r370, 4;
	// begin inline asm
	shfl.sync.down.b32 %r368, %r369, %r370, %r361, %r382;
	// end inline asm
	add.s32 	%r393, %r257, 4;
	setp.gt.s32 	%p49, %r393, %r361;
	selp.b32 	%r394, 0, %r368, %p49;
	add.s32 	%r374, %r369, %r394;
	mov.b32 	%r375, 8;
	// begin inline asm
	shfl.sync.down.b32 %r373, %r374, %r375, %r361, %r382;
	// end inline asm
	add.s32 	%r395, %r257, 8;
	setp.gt.s32 	%p50, %r395, %r361;
	selp.b32 	%r396, 0, %r373, %p50;
	add.s32 	%r379, %r374, %r396;
	mov.b32 	%r380, 16;
	// begin inline asm
	shfl.sync.down.b32 %r378, %r379, %r380, %r361, %r382;
	// end inline asm
	add.s32 	%r397, %r257, 16;
	setp.gt.s32 	%p51, %r397, %r361;
	selp.b32 	%r398, 0, %r378, %p51;
	add.s32 	%r1029, %r379, %r398;
	add.s64 	%rd11, %rd14, 256;
	mov.b32 	%r1027, 952;
$L__BB5_87:
	setp.ne.s32 	%p52, %r1033, 101;
	mov.b32 	%r399, -1;
	vote.sync.all.pred 	%p53, %p52, %r399;
	not.pred 	%p54, %p53;
	@%p54 bra 	$L__BB5_92;
	shr.u32 	%r1027, %r1027, 1;
	mul.wide.s32 	%rd27, %r1031, 8;
	add.s64 	%rd28, %rd11, %rd27;
	add.s64 	%rd26, %rd28, -256;
	// begin inline asm
	ld.relaxed.gpu.v2.u32 {%r1033, %r1034}, [%rd26];
	// end inline asm
	mov.u32 	%r1035, %r1027;
$L__BB5_89:
	setp.eq.s32 	%p58, %r1033, 99;
	mov.b32 	%r407, -1;
	vote.sync.any.pred 	%p59, %p58, %r407;
	not.pred 	%p60, %p59;
	@%p60 bra 	$L__BB5_91;
	mul.lo.s32 	%r453, %r986, 16807;
	and.b32  	%r986, %r453, 2147483647;
	add.s32 	%r454, %r1035, 1;
	rem.u32 	%r450, %r986, %r454;
	// begin inline asm
	nanosleep.u32 %r450;
	// end inline asm
	shr.u32 	%r1035, %r1035, 1;
	// begin inline asm
	ld.relaxed.gpu.v2.u32 {%r1033, %r1034}, [%rd26];
	// end inline asm
	bra.uni 	$L__BB5_89;
$L__BB5_91:
	setp.eq.s32 	%p61, %r1033, 101;
	mov.b32 	%r433, -1;
	vote.sync.ballot.b32 	%r434, %p61, %r433;
	and.b32  	%r435, %r434, %r357;
	or.b32  	%r436, %r435, -2147483648;
	add.s32 	%r437, %r436, -1;
	not.b32 	%r438, %r436;
	and.b32  	%r439, %r438, %r437;
	popc.b32 	%r412, %r439;
	mov.b32 	%r411, 1;
	// begin inline asm
	shfl.sync.down.b32 %r409, %r1034, %r411, %r412, %r433;
	// end inline asm
	setp.lt.s32 	%p63, %r257, %r412;
	selp.b32 	%r440, %r409, 0, %p63;
	add.s32 	%r415, %r440, %r1034;
	mov.b32 	%r416, 2;
	// begin inline asm
	shfl.sync.down.b32 %r414, %r415, %r416, %r412, %r433;
	// end inline asm
	add.s32 	%r441, %r257, 2;
	setp.gt.s32 	%p64, %r441, %r412;
	selp.b32 	%r442, 0, %r414, %p64;
	add.s32 	%r420, %r415, %r442;
	mov.b32 	%r421, 4;
	// begin inline asm
	shfl.sync.down.b32 %r419, %r420, %r421, %r412, %r433;
	// end inline asm
	add.s32 	%r443, %r257, 4;
	setp.gt.s32 	%p65, %r443, %r412;
	selp.b32 	%r444, 0, %r419, %p65;
	add.s32 	%r425, %r420, %r444;
	mov.b32 	%r426, 8;
	// begin inline asm
	shfl.sync.down.b32 %r424, %r425, %r426, %r412, %r433;
	// end inline asm
	add.s32 	%r445, %r257, 8;
	setp.gt.s32 	%p66, %r445, %r412;
	selp.b32 	%r446, 0, %r424, %p66;
	add.s32 	%r430, %r425, %r446;
	mov.b32 	%r431, 16;
	// begin inline asm
	shfl.sync.down.b32 %r429, %r430, %r431, %r412, %r433;
	// end inline asm
	add.s32 	%r447, %r257, 16;
	setp.gt.s32 	%p67, %r447, %r412;
	selp.b32 	%r448, 0, %r429, %p67;
	add.s32 	%r449, %r448, %r1029;
	add.s32 	%r1029, %r449, %r430;
	add.s32 	%r1031, %r1031, -32;
	bra.uni 	$L__BB5_87;
$L__BB5_92:
	@%p41 bra 	$L__BB5_94;
	add.s32 	%r402, %r1029, %r175;
	add.s64 	%rd25, %rd10, 256;
	mov.b32 	%r401, 101;
	// begin inline asm
	st.relaxed.gpu.v2.u32 [%rd25], {%r401, %r402};
	// end inline asm
	st.shared.u32 	[_ZZN3cub18CUB_300001_SM_10006detail4scan16DeviceScanKernelINS2_10policy_hubIiiijN4cuda3std3__44plusIvEEE10Policy1000EPiSC_NS0_13ScanTileStateIiLb1EEES9_NS1_10InputValueIiSC_EEjiLb0EiEEvT0_T1_T2_iT3_T4_T5_E12temp_storage+4], %r1029;
	st.shared.u32 	[_ZZN3cub18CUB_300001_SM_10006detail4scan16DeviceScanKernelINS2_10policy_hubIiiijN4cuda3std3__44plusIvEEE10Policy1000EPiSC_NS0_13ScanTileStateIiLb1EEES9_NS1_10InputValueIiSC_EEjiLb0EiEEvT0_T1_T2_iT3_T4_T5_E12temp_storage+8], %r402;
$L__BB5_94:
	setp.ne.s32 	%p56, %r257, 0;
	mov.u32 	%r1036, %r177;
	@%p56 bra 	$L__BB5_96;
	st.shared.u32 	[_ZZN3cub18CUB_300001_SM_10006detail4scan16DeviceScanKernelINS2_10policy_hubIiiijN4cuda3std3__44plusIvEEE10Policy1000EPiSC_NS0_13ScanTileStateIiLb1EEES9_NS1_10InputValueIiSC_EEjiLb0EiEEvT0_T1_T2_iT3_T4_T5_E12temp_storage+76], %r1029;
	mov.u32 	%r1036, %r1029;
$L__BB5_96:
	bar.sync 	0;
	setp.eq.s32 	%p57, %r85, 0;
	ld.shared.u32 	%r403, [_ZZN3cub18CUB_300001_SM_10006detail4scan16DeviceScanKernelINS2_10policy_hubIiiijN4cuda3std3__44plusIvEEE10Policy1000EPiSC_NS0_13ScanTileStateIiLb1EEES9_NS1_10InputValueIiSC_EEjiLb0EiEEvT0_T1_T2_iT3_T4_T5_E12temp_storage+76];
	selp.b32 	%r404, 0, %r403, %p57;
	add.s32 	%r1037, %r404, %r1036;
$L__BB5_97:
	add.s32 	%r549, %r1037, %r148;
	add.s32 	%r550, %r149, %r549;
	add.s32 	%r551, %r150, %r550;
	add.s32 	%r552, %r151, %r551;
	add.s32 	%r553, %r152, %r552;
	add.s32 	%r554, %r153, %r553;
	add.s32 	%r555, %r154, %r554;
	add.s32 	%r556, %r155, %r555;
	add.s32 	%r557, %r156, %r556;
	add.s32 	%r558, %r157, %r557;
	add.s32 	%r559, %r158, %r558;
	add.s32 	%r560, %r159, %r559;
	add.s32 	%r561, %r160, %r560;
	add.s32 	%r562, %r161, %r561;
	add.s32 	%r563, %r162, %r562;
	add.s32 	%r564, %r163, %r563;
	add.s32 	%r565, %r164, %r564;
	add.s32 	%r566, %r165, %r565;
	add.s32 	%r567, %r166, %r566;
	add.s32 	%r568, %r167, %r567;
	add.s32 	%r569, %r168, %r568;
	bar.sync 	0;
	st.shared.v2.u32 	[%r147], {%r1037, %r549};
	st.shared.v2.u32 	[%r147+8], {%r550, %r551};
	st.shared.v2.u32 	[%r147+16], {%r552, %r553};
	st.shared.v2.u32 	[%r147+24], {%r554, %r555};
	st.shared.v2.u32 	[%r147+32], {%r556, %r557};
	st.shared.v2.u32 	[%r147+40], {%r558, %r559};
	st.shared.v2.u32 	[%r147+48], {%r560, %r561};
	st.shared.v2.u32 	[%r147+56], {%r562, %r563};
	st.shared.v2.u32 	[%r147+64], {%r564, %r565};
	st.shared.v2.u32 	[%r147+72], {%r566, %r567};
	st.shared.v2.u32 	[%r147+80], {%r568, %r569};
	bar.warp.sync 	-1;
	ld.shared.u32 	%r216, [%r146];
	ld.shared.u32 	%r217, [%r146+128];
	ld.shared.u32 	%r218, [%r146+256];
	ld.shared.u32 	%r219, [%r146+384];
	ld.shared.u32 	%r220, [%r146+512];
	ld.shared.u32 	%r221, [%r146+640];
	ld.shared.u32 	%r222, [%r146+768];
	ld.shared.u32 	%r223, [%r146+896];
	ld.shared.u32 	%r224, [%r146+1024];
	ld.shared.u32 	%r225, [%r146+1152];
	ld.shared.u32 	%r226, [%r146+1280];
	ld.shared.u32 	%r227, [%r146+1408];
	ld.shared.u32 	%r228, [%r146+1536];
	ld.shared.u32 	%r229, [%r146+1664];
	ld.shared.u32 	%r230, [%r146+1792];
	ld.shared.u32 	%r231, [%r146+1920];
	ld.shared.u32 	%r232, [%r146+2048];
	ld.shared.u32 	%r233, [%r146+2176];
	ld.shared.u32 	%r234, [%r146+2304];
	ld.shared.u32 	%r235, [%r146+2432];
	ld.shared.u32 	%r236, [%r146+2560];
	ld.shared.u32 	%r237, [%r146+2688];
	setp.ne.s32 	%p81, %r85, 0;
	@%p81 bra 	$L__BB5_99;
	st.volatile.shared.u32 	[_ZZN3cub18CUB_300001_SM_10006detail4scan16DeviceScanKernelINS2_10policy_hubIiiijN4cuda3std3__44plusIvEEE10Policy1000EPiSC_NS0_13ScanTileStateIiLb1EEES9_NS1_10InputValueIiSC_EEjiLb0EiEEvT0_T1_T2_iT3_T4_T5_E12temp_storage+33792], %r6;
$L__BB5_99:
	ld.param.u32 	%r984, [_ZN3cub18CUB_300001_SM_10006detail4scan16DeviceScanKernelINS2_10policy_hubIiiijN4cuda3std3__44plusIvEEE10Policy1000EPiSC_NS0_13ScanTileStateIiLb1EEES9_NS1_10InputValueIiSC_EEjiLb0EiEEvT0_T1_T2_iT3_T4_T5__param_3];
	ld.param.u64 	%rd59, [_ZN3cub18CUB_300001_SM_10006detail4scan16DeviceScanKernelINS2_10policy_hubIiiijN4cuda3std3__44plusIvEEE10Policy1000EPiSC_NS0_13ScanTileStateIiLb1EEES9_NS1_10InputValueIiSC_EEjiLb0EiEEvT0_T1_T2_iT3_T4_T5__param_1];
	bar.sync 	0;
	ld.volatile.shared.u32 	%r238, [_ZZN3cub18CUB_300001_SM_10006detail4scan16DeviceScanKernelINS2_10policy_hubIiiijN4cuda3std3__44plusIvEEE10Policy1000EPiSC_NS0_13ScanTileStateIiLb1EEES9_NS1_10InputValueIiSC_EEjiLb0EiEEvT0_T1_T2_iT3_T4_T5_E12temp_storage+33792];
	setp.ge.s32 	%p82, %r87, %r238;
	cvt.u64.u32 	%rd35, %r87;
	mov.u32 	%r570, %ctaid.x;
	add.s32 	%r571, %r984, %r570;
	mul.lo.s32 	%r572, %r571, 8448;
	cvt.u64.u32 	%rd36, %r572;
	add.s64 	%rd37, %rd35, %rd36;
	cvta.to.global.u64 	%rd38, %rd59;
	shl.b64 	%rd39, %rd37, 2;
	add.s64 	%rd12, %rd38, %rd39;
	@%p82 bra 	$L__BB5_101;
	st.global.u32 	[%rd12], %r216;
$L__BB5_101:
	setp.ge.s32 	%p83, %r90, %r238;
	@%p83 bra 	$L__BB5_103;
	st.global.u32 	[%rd12+128], %r217;
$L__BB5_103:
	setp.ge.s32 	%p84, %r93, %r238;
	@%p84 bra 	$L__BB5_105;
	st.global.u32 	[%rd12+256], %r218;
$L__BB5_105:
	setp.ge.s32 	%p85, %r96, %r238;
	@%p85 bra 	$L__BB5_107;
	st.global.u32 	[%rd12+384], %r219;
$L__BB5_107:
	mov.u32 	%r573, %tid.x;
	and.b32  	%r574, %r573, 992;
	mul.lo.s32 	%r575, %r574, 22;
	and.b32  	%r576, %r573, 31;
	or.b32  	%r577, %r575, %r576;
	add.s32 	%r578, %r577, 128;
	setp.ge.s32 	%p86, %r578, %r238;
	@%p86 bra 	$L__BB5_109;
	st.global.u32 	[%rd12+512], %r220;
$L__BB5_109:
	add.s32 	%r584, %r577, 160;
	setp.ge.s32 	%p87, %r584, %r238;
	@%p87 bra 	$L__BB5_111;
	st.global.u32 	[%rd12+640], %r221;
$L__BB5_111:
	setp.ge.s32 	%p88, %r103, %r238;
	@%p88 bra 	$L__BB5_113;
	st.global.u32 	[%rd12+768], %r222;
$L__BB5_113:
	add.s32 	%r590, %r577, 224;
	setp.ge.s32 	%p89, %r590, %r238;
	@%p89 bra 	$L__BB5_115;
	st.global.u32 	[%rd12+896], %r223;
$L__BB5_115:
	setp.ge.s32 	%p90, %r108, %r238;
	@%p90 bra 	$L__BB5_117;
	st.global.u32 	[%rd12+1024], %r224;
$L__BB5_117:
	add.s32 	%r596, %r577, 288;
	setp.ge.s32 	%p91, %r596, %r238;
	@%p91 bra 	$L__BB5_119;
	st.global.u32 	[%rd12+1152], %r225;
$L__BB5_119:
	setp.ge.s32 	%p92, %r113, %r238;
	@%p92 bra 	$L__BB5_121;
	st.global.u32 	[%rd12+1280], %r226;
$L__BB5_121:
	setp.ge.s32 	%p93, %r116, %r238;
	@%p93 bra 	$L__BB5_123;
	st.global.u32 	[%rd12+1408], %r227;
$L__BB5_123:
	setp.ge.s32 	%p94, %r119, %r238;
	@%p94 bra 	$L__BB5_125;
	st.global.u32 	[%rd12+1536], %r228;
$L__BB5_125:
	setp.ge.s32 	%p95, %r122, %r238;
	@%p95 bra 	$L__BB5_127;
	st.global.u32 	[%rd12+1664], %r229;
$L__BB5_127:
	add.s32 	%r602, %r577, 448;
	setp.ge.s32 	%p96, %r602, %r238;
	@%p96 bra 	$L__BB5_129;
	st.global.u32 	[%rd12+1792], %r230;
$L__BB5_129:
	setp.ge.s32 	%p97, %r127, %r238;
	@%p97 bra 	$L__BB5_131;
	st.global.u32 	[%rd12+1920], %r231;
$L__BB5_131:
	add.s32 	%r608, %r577, 512;
	setp.ge.s32 	%p98, %r608, %r238;
	@%p98 bra 	$L__BB5_133;
	st.global.u32 	[%rd12+2048], %r232;
$L__BB5_133:
	add.s32 	%r614, %r577, 544;
	setp.ge.s32 	%p99, %r614, %r238;
	@%p99 bra 	$L__BB5_135;
	st.global.u32 	[%rd12+2176], %r233;
$L__BB5_135:
	setp.ge.s32 	%p100, %r134, %r238;
	@%p100 bra 	$L__BB5_137;
	st.global.u32 	[%rd12+2304], %r234;
$L__BB5_137:
	add.s32 	%r620, %r577, 608;
	setp.ge.s32 	%p101, %r620, %r238;
	@%p101 bra 	$L__BB5_139;
	st.global.u32 	[%rd12+2432], %r235;
$L__BB5_139:
	add.s32 	%r626, %r577, 640;
	setp.ge.s32 	%p102, %r626, %r238;
	@%p102 bra 	$L__BB5_141;
	st.global.u32 	[%rd12+2560], %r236;
$L__BB5_141:
	setp.ge.s32 	%p103, %r141, %r238;
	@%p103 bra 	$L__BB5_143;
	st.global.u32 	[%rd12+2688], %r237;
$L__BB5_143:
	ret;

}


// ===== COMPILED SASS (sm_100) =====

	.target	sm_100

	.elftype	@"ET_EXEC"


//--------------------- .note.nv.tkinfo           --------------------------
	.section	.note.nv.tkinfo,"",@"SHT_NOTE"
	.sectionflags	@"SHF_NOTE_NV_TKINFO"
	.tkinfo
        /*0018*/ 	.word	0x00000002
        /*0030*/ 	.string	""
        /*0030*/ 	.string	"ptxas"
        /*0030*/ 	.string	"Cuda compilation tools, release 13.0, V13.0.88"
        /*0030*/ 	.string	"Build cuda_13.0.r13.0/compiler.36424714_0"
        /*0030*/ 	.string	"-arch sm_100 -m 64 "



//--------------------- .note.nv.cuinfo           --------------------------
	.section	.note.nv.cuinfo,"",@"SHT_NOTE"
	.sectionflags	@"SHF_NOTE_NV_CUINFO"
        /*0018*/ 	.short	0x0002
        /*001a*/ 	.short	0x0064
        /*001c*/ 	.short	0x0082
	.zero		2


//--------------------- .nv.info                  --------------------------
	.section	.nv.info,"",@"SHT_CUDA_INFO"
	.align	4


	//----- nvinfo : EIATTR_REGCOUNT
	.align		4
        /*0000*/ 	.byte	0x04, 0x2f
        /*0002*/ 	.short	(.L_41 - .L_40)
	.align		4
.L_40:
        /*0004*/ 	.word	index@(_Z17count_kernel_sotaPKiPiii)
        /*0008*/ 	.word	0x0000000c


	//----- nvinfo : EIATTR_FRAME_SIZE
	.align		4
.L_41:
        /*000c*/ 	.byte	0x04, 0x11
        /*000e*/ 	.short	(.L_43 - .L_42)
	.align		4
.L_42:
        /*0010*/ 	.word	index@(_Z17count_kernel_sotaPKiPiii)
        /*0014*/ 	.word	0x00000000


	//----- nvinfo : EIATTR_REGCOUNT
	.align		4
.L_43:
        /*0018*/ 	.byte	0x04, 0x2f
        /*001a*/ 	.short	(.L_45 - .L_44)
	.align		4
.L_44:
        /*001c*/ 	.word	index@(_Z14permute_kernelPKfPKiS0_S2_PiPfS3_S4_iiii)
        /*0020*/ 	.word	0x00000028


	//----- nvinfo : EIATTR_FRAME_SIZE
	.align		4
.L_45:
        /*0024*/ 	.byte	0x04, 0x11
        /*0026*/ 	.short	(.L_47 - .L_46)
	.align		4
.L_46:
        /*0028*/ 	.word	index@(_Z14permute_kernelPKfPKiS0_S2_PiPfS3_S4_iiii)
        /*002c*/ 	.word	0x00000000


	//----- nvinfo : EIATTR_REGCOUNT
	.align		4
.L_47:
        /*0030*/ 	.byte	0x04, 0x2f
        /*0032*/ 	.short	(.L_49 - .L_48)
	.align		4
.L_48:
        /*0034*/ 	.word	index@(_Z13reduce_kernelPKfPKiS0_Pfii)
        /*0038*/ 	.word	0x0000000e


	//----- nvinfo : EIATTR_FRAME_SIZE
	.align		4
.L_49:
        /*003c*/ 	.byte	0x04, 0x11
        /*003e*/ 	.short	(.L_51 - .L_50)
	.align		4
.L_50:
        /*0040*/ 	.word	index@(_Z13reduce_kernelPKfPKiS0_Pfii)
        /*0044*/ 	.word	0x00000000


	//----- nvinfo : EIATTR_REGCOUNT
	.align		4
.L_51:
        /*0048*/ 	.byte	0x04, 0x2f
        /*004a*/ 	.short	(.L_53 - .L_52)
	.align		4
.L_52:
        /*004c*/ 	.word	index@(_ZN3cub18CUB_300001_SM_10006detail11EmptyKernelIvEEvv)
        /*0050*/ 	.word	0x00000004


	//----- nvinfo : EIATTR_FRAME_SIZE
	.align		4
.L_53:
        /*0054*/ 	.byte	0x04, 0x11
        /*0056*/ 	.short	(.L_55 - .L_54)
	.align		4
.L_54:
        /*0058*/ 	.word	index@(_ZN3cub18CUB_300001_SM_10006detail11EmptyKernelIvEEvv)
        /*005c*/ 	.word	0x00000000


	//----- nvinfo : EIATTR_REGCOUNT
	.align		4
.L_55:
        /*0060*/ 	.byte	0x04, 0x2f
        /*0062*/ 	.short	(.L_57 - .L_56)
	.align		4
.L_56:
        /*0064*/ 	.word	index@(_ZN3cub18CUB_300001_SM_10006detail4scan20DeviceScanInitKernelINS0_13ScanTileStateIiLb1EEEEEvT_i)
        /*0068*/ 	.word	0x00000008


	//----- nvinfo : EIATTR_FRAME_SIZE
	.align		4
.L_57:
        /*006c*/ 	.byte	0x04, 0x11
        /*006e*/ 	.short	(.L_59 - .L_58)
	.align		4
.L_58:
        /*0070*/ 	.word	index@(_ZN3cub18CUB_300001_SM_10006detail4scan20DeviceScanInitKernelINS0_13ScanTileStateIiLb1EEEEEvT_i)
        /*0074*/ 	.word	0x00000000


	//----- nvinfo : EIATTR_REGCOUNT
	.align		4
.L_59:
        /*0078*/ 	.byte	0x04, 0x2f
        /*007a*/ 	.short	(.L_61 - .L_60)
	.align		4
.L_60:
        /*007c*/ 	.word	index@(_ZN3cub18CUB_300001_SM_10006detail4scan16DeviceScanKernelINS2_10policy_hubIiiijN4cuda3std3__44plusIvEEE10Policy1000EPiSC_NS0_13ScanTileStateIiLb1EEES9_NS1_10InputValueIiSC_EEjiLb0EiEEvT0_T1_T2_iT3_T4_T5_)
        /*0080*/ 	.word	0x00000038


	//----- nvinfo : EIATTR_FRAME_SIZE
	.align		4
.L_61:
        /*0084*/ 	.byte	0x04, 0x11
        /*0086*/ 	.short	(.L_63 - .L_62)
	.align		4
.L_62:
        /*0088*/ 	.word	index@(_ZN3cub18CUB_300001_SM_10006detail4scan16DeviceScanKernelINS2_10policy_hubIiiijN4cuda3std3__44plusIvEEE10Policy1000EPiSC_NS0_13ScanTileStateIiLb1EEES9_NS1_10InputValueIiSC_EEjiLb0EiEEvT0_T1_T2_iT3_T4_T5_)
        /*008c*/ 	.word	0x00000000


	//----- nvinfo : EIATTR_MIN_STACK_SIZE
	.align		4
.L_63:
        /*0090*/ 	.byte	0x04, 0x12
        /*0092*/ 	.short	(.L_65 - .L_64)
	.align		4
.L_64:
        /*0094*/ 	.word	index@(_ZN3cub18CUB_300001_SM_10006detail4scan16DeviceScanKernelINS2_10policy_hubIiiijN4cuda3std3__44plusIvEEE10Policy1000EPiSC_NS0_13ScanTileStateIiLb1EEES9_NS1_10InputValueIiSC_EEjiLb0EiEEvT0_T1_T2_iT3_T4_T5_)
        /*0098*/ 	.word	0x00000000


	//----- nvinfo : EIATTR_MIN_STACK_SIZE
	.align		4
.L_65:
        /*009c*/ 	.byte	0x04, 0x12
        /*009e*/ 	.short	(.L_67 - .L_66)
	.align		4
.L_66:
        /*00a0*/ 	.word	index@(_ZN3cub18CUB_300001_SM_10006detail4scan20DeviceScanInitKernelINS0_13ScanTileStateIiLb1EEEEEvT_i)
        /*00a4*/ 	.word	0x00000000


	//----- nvinfo : EIATTR_MIN_STACK_SIZE
	.align		4
.L_67:
        /*00a8*/ 	.byte	0x04, 0x12
        /*00aa*/ 	.short	(.L_69 - .L_68)
	.align		4
.L_68:
        /*00ac*/ 	.word	index@(_ZN3cub18CUB_300001_SM_10006detail11EmptyKernelIvEEvv)
        /*00b0*/ 	.word	0x00000000


	//----- nvinfo : EIATTR_MIN_STACK_SIZE
	.align		4
.L_69:
        /*00b4*/ 	.byte	0x04, 0x12
        /*00b6*/ 	.short	(.L_71 - .L_70)
	.align		4
.L_70:
        /*00b8*/ 	.word	index@(_Z13reduce_kernelPKfPKiS0_Pfii)
        /*00bc*/ 	.word	0x00000000


	//----- nvinfo : EIATTR_MIN_STACK_SIZE
	.align		4
.L_71:
        /*00c0*/ 	.byte	0x04, 0x12
        /*00c2*/ 	.short	(.L_73 - .L_72)
	.align		4
.L_72:
        /*00c4*/ 	.word	index@(_Z14permute_kernelPKfPKiS0_S2_PiPfS3_S4_iiii)
        /*00c8*/ 	.word	0x00000000


	//----- nvinfo : EIATTR_MIN_STACK_SIZE
	.align		4
.L_73:
        /*00cc*/ 	.byte	0x04, 0x12
        /*00ce*/ 	.short	(.L_75 - .L_74)
	.align		4
.L_74:
        /*00d0*/ 	.word	index@(_Z17count_kernel_sotaPKiPiii)
        /*00d4*/ 	.word	0x00000000
.L_75:


//--------------------- .nv.compat                --------------------------
	.section	.nv.compat,"",@"SHT_CUDA_COMPAT_INFO"
	.align	4
        /*0000*/ 	.byte	0x02, 0x09, 0x00, 0x00, 0x02, 0x02, 0x01, 0x00, 0x02, 0x05, 0x05, 0x00, 0x03, 0x07, 0x01, 0x01
        /*0010*/ 	.byte	0x02, 0x03, 0x00, 0x00, 0x02, 0x06, 0x01, 0x00, 0x04, 0x0b, 0x08, 0x00, 0x09, 0x00, 0x00, 0x00
        /*0020*/ 	.byte	0x00, 0x00, 0x00, 0x00


//--------------------- .nv.info._ZN3cub18CUB_300001_SM_10006detail4scan16DeviceScanKernelINS2_10policy_hubIiiijN4cuda3std3__44plusIvEEE10Policy1000EPiSC_NS0_13ScanTileStateIiLb1EEES9_NS1_10InputValueIiSC_EEjiLb0EiEEvT0_T1_T2_iT3_T4_T5_ --------------------------
	.section	.nv.info._ZN3cub18CUB_300001_SM_10006detail4scan16DeviceScanKernelINS2_10policy_hubIiiijN4cuda3std3__44plusIvEEE10Policy1000EPiSC_NS0_13ScanTileStateIiLb1EEES9_NS1_10InputValueIiSC_EEjiLb0EiEEvT0_T1_T2_iT3_T4_T5_,"",@"SHT_CUDA_INFO"
	.sectionflags	@""
	.align	4


	//----- nvinfo : EIATTR_CUDA_API_VERSION
	.align		4
        /*0000*/ 	.byte	0x04, 0x37
        /*0002*/ 	.short	(.L_77 - .L_76)
.L_76:
        /*0004*/ 	.word	0x00000082


	//----- nvinfo : EIATTR_KPARAM_INFO
	.align		4
.L_77:
        /*0008*/ 	.byte	0x04, 0x17
        /*000a*/ 	.short	(.L_79 - .L_78)
.L_78:
        /*000c*/ 	.word	0x00000000
        /*0010*/ 	.short	0x0006
        /*0012*/ 	.short	0x0030
        /*0014*/ 	.byte	0x00, 0xf0, 0x11, 0x00


	//----- nvinfo : EIATTR_KPARAM_INFO
	.align		4
.L_79:
        /*0018*/ 	.byte	0x04, 0x17
        /*001a*/ 	.short	(.L_81 - .L_80)
.L_80:
        /*001c*/ 	.word	0x00000000
        /*0020*/ 	.short	0x0005
        /*0022*/ 	.short	0x0020
        /*0024*/ 	.byte	0x00, 0xf0, 0x41, 0x00


	//----- nvinfo : EIATTR_KPARAM_INFO
	.align		4
.L_81:
        /*0028*/ 	.byte	0x04, 0x17
        /*002a*/ 	.short	(.L_83 - .L_82)
.L_82:
        /*002c*/ 	.word	0x00000000
        /*0030*/ 	.short	0x0004
        /*0032*/ 	.short	0x001c
        /*0034*/ 	.byte	0x00, 0xf0, 0x05, 0x00


	//----- nvinfo : EIATTR_KPARAM_INFO
	.align		4
.L_83:
        /*0038*/ 	.byte	0x04, 0x17
        /*003a*/ 	.short	(.L_85 - .L_84)
.L_84:
        /*003c*/ 	.word	0x00000000
        /*0040*/ 	.short	0x0003
        /*0042*/ 	.short	0x0018
        /*0044*/ 	.byte	0x00, 0xf0, 0x11, 0x00


	//----- nvinfo : EIATTR_KPARAM_INFO
	.align		4
.L_85:
        /*0048*/ 	.byte	0x04, 0x17
        /*004a*/ 	.short	(.L_87 - .L_86)
.L_86:
        /*004c*/ 	.word	0x00000000
        /*0050*/ 	.short	0x0002
        /*0052*/ 	.short	0x0010
        /*0054*/ 	.byte	0x00, 0xf0, 0x21, 0x00


	//----- nvinfo : EIATTR_KPARAM_INFO
	.align		4
.L_87:
        /*0058*/ 	.byte	0x04, 0x17
        /*005a*/ 	.short	(.L_89 - .L_88)
.L_88:
        /*005c*/ 	.word	0x00000000
        /*0060*/ 	.short	0x0001
        /*0062*/ 	.short	0x0008
        /*0064*/ 	.byte	0x00, 0xf5, 0x21, 0x00


	//----- nvinfo : EIATTR_KPARAM_INFO
	.align		4
.L_89:
        /*0068*/ 	.byte	0x04, 0x17
        /*006a*/ 	.short	(.L_91 - .L_90)
.L_90:
        /*006c*/ 	.word	0x00000000
        /*0070*/ 	.short	0x0000
        /*0072*/ 	.short	0x0000
        /*0074*/ 	.byte	0x00, 0xf5, 0x21, 0x00


	//----- nvinfo : EIATTR_SPARSE_MMA_MASK
	.align		4
.L_91:
        /*0078*/ 	.byte	0x03, 0x50
        /*007a*/ 	.short	0x0000


	//----- nvinfo : EIATTR_MAXREG_COUNT
	.align		4
        /*007c*/ 	.byte	0x03, 0x1b
        /*007e*/ 	.short	0x00a8


	//----- nvinfo : EIATTR_NUM_BARRIERS
	.align		4
        /*0080*/ 	.byte	0x02, 0x4c
        /*0082*/ 	.byte	0x01
	.zero		1


	//----- nvinfo : EIATTR_MERCURY_ISA_VERSION
	.align		4
        /*0084*/ 	.byte	0x03, 0x5f
        /*0086*/ 	.short	0x0101


	//----- nvinfo : EIATTR_UNUSED_LOAD_BYTE_OFFSET
	.align		4
        /*0088*/ 	.byte	0x04, 0x44
        /*008a*/ 	.short	(.L_93 - .L_92)


	//   ....[0]....
.L_92:
        /*008c*/ 	.word	0x000029f0
        /*0090*/ 	.word	0x00000fff


	//----- nvinfo : EIATTR_COOP_GROUP_MASK_REGIDS
	.align		4
.L_93:
        /*0094*/ 	.byte	0x04, 0x29
        /*0096*/ 	.short	(.L_95 - .L_94)


	//   ....[0]....
.L_94:
        /*0098*/ 	.word	0xffffffff


	//   ....[1]....
        /*009c*/ 	.word	0xffffffff


	//   ....[2]....
        /*00a0*/ 	.word	0xffffffff


	//   ....[3]....
        /*00a4*/ 	.word	0xffffffff


	//   ....[4]....
        /*00a8*/ 	.word	0xffffffff


	//   ....[5]....
        /*00ac*/ 	.word	0xffffffff


	//   ....[6]....
        /*00b0*/ 	.word	0xffffffff


	//   ....[7]....
        /*00b4*/ 	.word	0xffffffff


	//   ....[8]....
        /*00b8*/ 	.word	0xffffffff


	//   ....[9]....
        /*00bc*/ 	.word	0xffffffff


	//   ....[10]....
        /*00c0*/ 	.word	0xffffffff


	//   ....[11]....
        /*00c4*/ 	.word	0xffffffff


	//   ....[12]....
        /*00c8*/ 	.word	0xffffffff


	//   ....[13]....
        /*00cc*/ 	.word	0xffffffff


	//   ....[14]....
        /*00d0*/ 	.word	0xffffffff


	//   ....[15]....
        /*00d4*/ 	.word	0xffffffff


	//   ....[16]....
        /*00d8*/ 	.word	0xffffffff


	//   ....[17]....
        /*00dc*/ 	.word	0xffffffff


	//   ....[18]....
        /*00e0*/ 	.word	0xffffffff


	//   ....[19]....
        /*00e4*/ 	.word	0xffffffff


	//   ....[20]....
        /*00e8*/ 	.word	0xffffffff


	//   ....[21]....
        /*00ec*/ 	.word	0xffffffff


	//   ....[22]....
        /*00f0*/ 	.word	0xffffffff


	//   ....[23]....
        /*00f4*/ 	.word	0xffffffff


	//   ....[24]....
        /*00f8*/ 	.word	0xffffffff


	//   ....[25]....
        /*00fc*/ 	.word	0xffffffff


	//   ....[26]....
        /*0100*/ 	.word	0xffffffff


	//   ....[27]....
        /*0104*/ 	.word	0xffffffff


	//   ....[28]....
        /*0108*/ 	.word	0xffffffff


	//   ....[29]....
        /*010c*/ 	.word	0xffffffff


	//   ....[30]....
        /*0110*/ 	.word	0xffffffff


	//   ....[31]....
        /*0114*/ 	.word	0xffffffff


	//   ....[32]....
        /*0118*/ 	.word	0xffffffff


	//   ....[33]....
        /*011c*/ 	.word	0xffffffff


	//   ....[34]....
        /*0120*/ 	.word	0xffffffff


	//   ....[35]....
        /*0124*/ 	.word	0xffffffff


	//   ....[36]....
        /*0128*/ 	.word	0xffffffff


	//   ....[37]....
        /*012c*/ 	.word	0xffffffff


	//   ....[38]....
        /*0130*/ 	.word	0xffffffff


	//   ....[39]....
        /*0134*/ 	.word	0xffffffff


	//   ....[40]....
        /*0138*/ 	.word	0xffffffff


	//   ....[41]....
        /*013c*/ 	.word	0xffffffff


	//   ....[42]....
        /*0140*/ 	.word	0xffffffff


	//   ....[43]....
        /*0144*/ 	.word	0xffffffff


	//   ....[44]....
        /*0148*/ 	.word	0xffffffff


	//   ....[45]....
        /*014c*/ 	.word	0xffffffff


	//   ....[46]....
        /*0150*/ 	.word	0xffffffff


	//   ....[47]....
        /*0154*/ 	.word	0xffffffff


	//   ....[48]....
        /*0158*/ 	.word	0xffffffff


	//   ....[49]....
        /*015c*/ 	.word	0xffffffff


	//   ....[50]....
        /*0160*/ 	.word	0xffffffff


	//   ....[51]....
        /*0164*/ 	.word	0xffffffff


	//   ....[52]....
        /*0168*/ 	.word	0xffffffff


	//   ....[53]....
        /*016c*/ 	.word	0xffffffff


	//   ....[54]....
        /*0170*/ 	.word	0xffffffff


	//   ....[55]....
        /*0174*/ 	.word	0xffffffff


	//   ....[56]....
        /*0178*/ 	.word	0xffffffff


	//   ....[57]....
        /*017c*/ 	.word	0xffffffff


	//   ....[58]....
        /*0180*/ 	.word	0xffffffff


	//   ....[59]....
        /*0184*/ 	.word	0xffffffff


	//   ....[60]....
        /*0188*/ 	.word	0x05000013


	//   ....[61]....
        /*018c*/ 	.word	0x05000013


	//   ....[62]....
        /*0190*/ 	.word	0x05000013


	//   ....[63]....
        /*0194*/ 	.word	0x05000013


	//   ....[64]....
        /*0198*/ 	.word	0x05000013


	//   ....[65]....
        /*019c*/ 	.word	0x05000013


	//   ....[66]....
        /*01a0*/ 	.word	0x05000013


	//   ....[67]....
        /*01a4*/ 	.word	0x05000013


	//   ....[68]....
        /*01a8*/ 	.word	0x05000013


	//   ....[69]....
        /*01ac*/ 	.word	0x05000013


	//   ....[70]....
        /*01b0*/ 	.word	0x05000013


	//   ....[71]....
        /*01b4*/ 	.word	0x05000013


	//   ....[72]....
        /*01b8*/ 	.word	0x05000013


	//   ....[73]....
        /*01bc*/ 	.word	0x05000013


	//   ....[74]....
        /*01c0*/ 	.word	0x05000013


	//   ....[75]....
        /*01c4*/ 	.word	0x05000013


	//   ....[76]....
        /*01c8*/ 	.word	0x05000013


	//   ....[77]....
        /*01cc*/ 	.word	0x05000013


	//   ....[78]....
        /*01d0*/ 	.word	0x05000013


	//   ....[79]....
        /*01d4*/ 	.word	0x05000013


	//   ....[80]....
        /*01d8*/ 	.word	0x05000013


	//   ....[81]....
        /*01dc*/ 	.word	0x05000013


	//   ....[82]....
        /*01e0*/ 	.word	0x05000013


	//   ....[83]....
        /*01e4*/ 	.word	0x05000013


	//   ....[84]....
        /*01e8*/ 	.word	0x05000013


	//   ....[85]....
        /*01ec*/ 	.word	0x05000013


	//   ....[86]....
        /*01f0*/ 	.word	0x05000013


	//   ....[87]....
        /*01f4*/ 	.word	0x05000013


	//   ....[88]....
        /*01f8*/ 	.word	0x05000013


	//   ....[89]....
        /*01fc*/ 	.word	0x05000013


	//   ....[90]....
        /*0200*/ 	.word	0x05000013


	//   ....[91]....
        /*0204*/ 	.word	0x05000013


	//   ....[92]....
        /*0208*/ 	.word	0x05000013


	//   ....[93]....
        /*020c*/ 	.word	0x05000013


	//   ....[94]....
        /*0210*/ 	.word	0x05000013


	//   ....[95]....
        /*0214*/ 	.word	0x05000013


	//----- nvinfo : EIATTR_COOP_GROUP_INSTR_OFFSETS
	.align		4
.L_95:
        /*0218*/ 	.byte	0x04, 0x28
        /*021a*/ 	.short	(.L_97 - .L_96)


	//   ....[0]....
.L_96:
        /*021c*/ 	.word	0x00000510


	//   ....[1]....
        /*0220*/ 	.word	0x000006d0


	//   ....[2]....
        /*0224*/ 	.word	0x000006f0


	//   ....[3]....
        /*0228*/ 	.word	0x00000710


	//   ....[4]....
        /*022c*/ 	.word	0x00000730


	//   ....[5]....
        /*0230*/ 	.word	0x00000750


	//   ....[6]....
        /*0234*/ 	.word	0x00000b40


	//   ....[7]....
        /*0238*/ 	.word	0x00000b60


	//   ....[8]....
        /*023c*/ 	.word	0x00000b80


	//   ....[9]....
        /*0240*/ 	.word	0x00000ba0


	//   ....[10]....
        /*0244*/ 	.word	0x00000bc0


	//   ....[11]....
        /*0248*/ 	.word	0x00000f70


	//   ....[12]....
        /*024c*/ 	.word	0x00001140


	//   ....[13]....
        /*0250*/ 	.word	0x000011a0


	//   ....[14]....
        /*0254*/ 	.word	0x00001250


	//   ....[15]....
        /*0258*/ 	.word	0x000012a0


	//   ....[16]....
        /*025c*/ 	.word	0x000012f0


	//   ....[17]....
        /*0260*/ 	.word	0x00001340


	//   ....[18]....
        /*0264*/ 	.word	0x00001380


	//   ....[19]....
        /*0268*/ 	.word	0x00001390


	//   ....[20]....
        /*026c*/ 	.word	0x00001470


	//   ....[21]....
        /*0270*/ 	.word	0x00001640


	//   ....[22]....
        /*0274*/ 	.word	0x00001690


	//   ....[23]....
        /*0278*/ 	.word	0x000016f0


	//   ....[24]....
        /*027c*/ 	.word	0x00001750


	//   ....[25]....
        /*0280*/ 	.word	0x00001790


	//   ....[26]....
        /*0284*/ 	.word	0x000017d0


	//   ....[27]....
        /*0288*/ 	.word	0x00001810


	//   ....[28]....
        /*028c*/ 	.word	0x00001820


	//   ....[29]....
        /*0290*/ 	.word	0x00001c30


	//   ....[30]....
        /*0294*/ 	.word	0x00002710


	//   ....[31]....
        /*0298*/ 	.word	0x000028d0


	//   ....[32]....
        /*029c*/ 	.word	0x000028f0


	//   ....[33]....
        /*02a0*/ 	.word	0x00002910


	//   ....[34]....
        /*02a4*/ 	.word	0x00002930


	//   ....[35]....
        /*02a8*/ 	.word	0x00002950


	//   ....[36]....
        /*02ac*/ 	.word	0x00002ce0


	//   ....[37]....
        /*02b0*/ 	.word	0x00002d00


	//   ....[38]....
        /*02b4*/ 	.word	0x00002d20


	//   ....[39]....
        /*02b8*/ 	.word	0x00002d40


	//   ....[40]....
        /*02bc*/ 	.word	0x00002d60


	//   ....[41]....
        /*02c0*/ 	.word	0x00003120


	//   ....[42]....
        /*02c4*/ 	.word	0x000032f0


	//   ....[43]....
        /*02c8*/ 	.word	0x00003350


	//   ....[44]....
        /*02cc*/ 	.word	0x000033c0


	//   ....[45]....
        /*02d0*/ 	.word	0x00003430


	//   ....[46]....
        /*02d4*/ 	.word	0x00003480


	//   ....[47]....
        /*02d8*/ 	.word	0x000034d0


	//   ....[48]....
        /*02dc*/ 	.word	0x00003530


	//   ....[49]....
        /*02e0*/ 	.word	0x00003540


	//   ....[50]....
        /*02e4*/ 	.word	0x00003620


	//   ....[51]....
        /*02e8*/ 	.word	0x000037f0


	//   ....[52]....
        /*02ec*/ 	.word	0x00003840


	//   ....[53]....
        /*02f0*/ 	.word	0x000038b0


	//   ....[54]....
        /*02f4*/ 	.word	0x00003910


	//   ....[55]....
        /*02f8*/ 	.word	0x00003960


	//   ....[56]....
        /*02fc*/ 	.word	0x000039c0


	//   ....[57]....
        /*0300*/ 	.word	0x00003a00


	//   ....[58]....
        /*0304*/ 	.word	0x00003a10


	//   ....[59]....
        /*0308*/ 	.word	0x00003e90


	//   ....[60]....
        /*030c*/ 	.word	0x000044a0


	//   ....[61]....
        /*0310*/ 	.word	0x00004520


	//   ....[62]....
        /*0314*/ 	.word	0x000045b0


	//   ....[63]....
        /*0318*/ 	.word	0x000046b0


	//   ....[64]....
        /*031c*/ 	.word	0x00004750


	//   ....[65]....
        /*0320*/ 	.word	0x000047e0


	//   ....[66]....
        /*0324*/ 	.word	0x00004860


	//   ....[67]....
        /*0328*/ 	.word	0x000048e0


	//   ....[68]....
        /*032c*/ 	.word	0x00004910


	//   ....[69]....
        /*0330*/ 	.word	0x000049b0


	//   ....[70]....
        /*0334*/ 	.word	0x00004a30


	//   ....[71]....
        /*0338*/ 	.word	0x00004ab0


	//   ....[72]....
        /*033c*/ 	.word	0x00004b70


	//   ....[73]....
        /*0340*/ 	.word	0x00004c00


	//   ....[74]....
        /*0344*/ 	.word	0x00004c80


	//   ....[75]....
        /*0348*/ 	.word	0x00004d00


	//   ....[76]....
        /*034c*/ 	.word	0x00004d80


	//   ....[77]....
        /*0350*/ 	.word	0x00004db0


	//   ....[78]....
        /*0354*/ 	.word	0x00004e50


	//   ....[79]....
        /*0358*/ 	.word	0x00004ed0


	//   ....[80]....
        /*035c*/ 	.word	0x00004f60


	//   ....[81]....
        /*0360*/ 	.word	0x00005030


	//   ....[82]....
        /*0364*/ 	.word	0x000050d0


	//   ....[83]....
        /*0368*/ 	.word	0x00005160


	//   ....[84]....
        /*036c*/ 	.word	0x000051e0


	//   ....[85]....
        /*0370*/ 	.word	0x00005280


	//   ....[86]....
        /*0374*/ 	.word	0x000052b0


	//   ....[87]....
        /*0378*/ 	.word	0x00005370


	//   ....[88]....
        /*037c*/ 	.word	0x000053f0


	//   ....[89]....
        /*0380*/ 	.word	0x00005470


	//   ....[90]....
        /*0384*/ 	.word	0x00005530


	//   ....[91]....
        /*0388*/ 	.word	0x000055d0


	//   ....[92]....
        /*038c*/ 	.word	0x00005660


	//   ....[93]....
        /*0390*/ 	.word	0x000056f0


	//   ....[94]....
        /*0394*/ 	.word	0x00005760


	//   ....[95]....
        /*0398*/ 	.word	0x000057e0


	//----- nvinfo : EIATTR_VRC_CTA_INIT_COUNT
	.align		4
.L_97:
        /*039c*/ 	.byte	0x02, 0x4a
	.zero		1
	.zero		1


	//----- nvinfo : EIATTR_EXIT_INSTR_OFFSETS
	.align		4
        /*03a0*/ 	.byte	0x04, 0x1c
        /*03a2*/ 	.short	(.L_99 - .L_98)


	//   ....[0]....
.L_98:
        /*03a4*/ 	.word	0x00001f00


	//   ....[1]....
        /*03a8*/ 	.word	0x00001f20


	//   ....[2]....
        /*03ac*/ 	.word	0x00004430


	//   ....[3]....
        /*03b0*/ 	.word	0x00004450


	//----- nvinfo : EIATTR_MAX_THREADS
	.align		4
.L_99:
        /*03b4*/ 	.byte	0x04, 0x05
        /*03b6*/ 	.short	(.L_101 - .L_100)
.L_100:
        /*03b8*/ 	.word	0x00000180
        /*03bc*/ 	.word	0x00000001
        /*03c0*/ 	.word	0x00000001


	//----- nvinfo : EIATTR_CRS_STACK_SIZE
	.align		4
.L_101:
        /*03c4*/ 	.byte	0x04, 0x1e
        /*03c6*/ 	.short	(.L_103 - .L_102)
.L_102:
        /*03c8*/ 	.word	0x00000000


	//----- nvinfo : EIATTR_CBANK_PARAM_SIZE
	.align		4
.L_103:
        /*03cc*/ 	.byte	0x03, 0x19
        /*03ce*/ 	.short	0x0034


	//----- nvinfo : EIATTR_PARAM_CBANK
	.align		4
        /*03d0*/ 	.byte	0x04, 0x0a
        /*03d2*/ 	.short	(.L_105 - .L_104)
	.align		4
.L_104:
        /*03d4*/ 	.word	index@(.nv.constant0._ZN3cub18CUB_300001_SM_10006detail4scan16DeviceScanKernelINS2_10policy_hubIiiijN4cuda3std3__44plusIvEEE10Policy1000EPiSC_NS0_13ScanTileStateIiLb1EEES9_NS1_10InputValueIiSC_EEjiLb0EiEEvT0_T1_T2_iT3_T4_T5_)
        /*03d8*/ 	.short	0x0380
        /*03da*/ 	.short	0x0034


	//----- nvinfo : EIATTR_SW_WAR
	.align		4
.L_105:
        /*03dc*/ 	.byte	0x04, 0x36
        /*03de*/ 	.short	(.L_107 - .L_106)
.L_106:
        /*03e0*/ 	.word	0x00000008
.L_107:


//--------------------- .nv.info._ZN3cub18CUB_300001_SM_10006detail4scan20DeviceScanInitKernelINS0_13ScanTileStateIiLb1EEEEEvT_i --------------------------
	.section	.nv.info._ZN3cub18CUB_300001_SM_10006detail4scan20DeviceScanInitKernelINS0_13ScanTileStateIiLb1EEEEEvT_i,"",@"SHT_CUDA_INFO"
	.sectionflags	@""
	.align	4


	//----- nvinfo : EIATTR_CUDA_API_VERSION
	.align		4
        /*0000*/ 	.byte	0x04, 0x37
        /*0002*/ 	.short	(.L_109 - .L_108)
.L_108:
        /*0004*/ 	.word	0x00000082


	//----- nvinfo : EIATTR_KPARAM_INFO
	.align		4
.L_109:
        /*0008*/ 	.byte	0x04, 0x17
        /*000a*/ 	.short	(.L_111 - .L_110)
.L_110:
        /*000c*/ 	.word	0x00000000
        /*0010*/ 	.short	0x0001
        /*0012*/ 	.short	0x0008
        /*0014*/ 	.byte	0x00, 0xf0, 0x11, 0x00


	//----- nvinfo : EIATTR_KPARAM_INFO
	.align		4
.L_111:
        /*0018*/ 	.byte	0x04, 0x17
        /*001a*/ 	.short	(.L_113 - .L_112)
.L_112:
        /*001c*/ 	.word	0x00000000
        /*0020*/ 	.short	0x0000
        /*0022*/ 	.short	0x0000
        /*0024*/ 	.byte	0x00, 0xf0, 0x21, 0x00


	//----- nvinfo : EIATTR_SPARSE_MMA_MASK
	.align		4
.L_113:
        /*0028*/ 	.byte	0x03, 0x50
        /*002a*/ 	.short	0x0000


	//----- nvinfo : EIATTR_MAXREG_COUNT
	.align		4
        /*002c*/ 	.byte	0x03, 0x1b
        /*002e*/ 	.short	0x00ff


	//----- nvinfo : EIATTR_MERCURY_ISA_VERSION
	.align		4
        /*0030*/ 	.byte	0x03, 0x5f
        /*0032*/ 	.short	0x0101


	//----- nvinfo : EIATTR_VRC_CTA_INIT_COUNT
	.align		4
        /*0034*/ 	.byte	0x02, 0x4a
	.zero		1
	.zero		1


	//----- nvinfo : EIATTR_EXIT_INSTR_OFFSETS
	.align		4
        /*0038*/ 	.byte	0x04, 0x1c
        /*003a*/ 	.short	(.L_115 - .L_114)


	//   ....[0]....
.L_114:
        /*003c*/ 	.word	0x000000f0


	//   ....[1]....
        /*0040*/ 	.word	0x00000130


	//----- nvinfo : EIATTR_CBANK_PARAM_SIZE
	.align		4
.L_115:
        /*0044*/ 	.byte	0x03, 0x19
        /*0046*/ 	.short	0x000c


	//----- nvinfo : EIATTR_PARAM_CBANK
	.align		4
        /*0048*/ 	.byte	0x04, 0x0a
        /*004a*/ 	.short	(.L_117 - .L_116)
	.align		4
.L_116:
        /*004c*/ 	.word	index@(.nv.constant0._ZN3cub18CUB_300001_SM_10006detail4scan20DeviceScanInitKernelINS0_13ScanTileStateIiLb1EEEEEvT_i)
        /*0050*/ 	.short	0x0380
        /*0052*/ 	.short	0x000c


	//----- nvinfo : EIATTR_SW_WAR
	.align		4
.L_117:
        /*0054*/ 	.byte	0x04, 0x36
        /*0056*/ 	.short	(.L_119 - .L_118)
.L_118:
        /*0058*/ 	.word	0x00000008
.L_119:


//--------------------- .nv.info._ZN3cub18CUB_300001_SM_10006detail11EmptyKernelIvEEvv --------------------------
	.section	.nv.info._ZN3cub18CUB_300001_SM_10006detail11EmptyKernelIvEEvv,"",@"SHT_CUDA_INFO"
	.sectionflags	@""
	.align	4


	//----- nvinfo : EIATTR_CUDA_API_VERSION
	.align		4
        /*0000*/ 	.byte	0x04, 0x37
        /*0002*/ 	.short	(.L_121 - .L_120)
.L_120:
        /*0004*/ 	.word	0x00000082


	//----- nvinfo : EIATTR_SPARSE_MMA_MASK
	.align		4
.L_121:
        /*0008*/ 	.byte	0x03, 0x50
        /*000a*/ 	.short	0x0000


	//----- nvinfo : EIATTR_MAXREG_COUNT
	.align		4
        /*000c*/ 	.byte	0x03, 0x1b
        /*000e*/ 	.short	0x00ff


	//----- nvinfo : EIATTR_MERCURY_ISA_VERSION
	.align		4
        /*0010*/ 	.byte	0x03, 0x5f
        /*0012*/ 	.short	0x0101


	//----- nvinfo : EIATTR_VRC_CTA_INIT_COUNT
	.align		4
        /*0014*/ 	.byte	0x02, 0x4a
	.zero		1
	.zero		1


	//----- nvinfo : EIATTR_EXIT_INSTR_OFFSETS
	.align		4
        /*0018*/ 	.byte	0x04, 0x1c
        /*001a*/ 	.short	(.L_123 - .L_122)


	//   ....[0]....
.L_122:
        /*001c*/ 	.word	0x00000010


	//----- nvinfo : EIATTR_SW_WAR
	.align		4
.L_123:
        /*0020*/ 	.byte	0x04, 0x36
        /*0022*/ 	.short	(.L_125 - .L_124)
.L_124:
        /*0024*/ 	.word	0x00000008
.L_125:


//--------------------- .nv.info._Z13reduce_kernelPKfPKiS0_Pfii --------------------------
	.section	.nv.info._Z13reduce_kernelPKfPKiS0_Pfii,"",@"SHT_CUDA_INFO"
	.sectionflags	@""
	.align	4


	//----- nvinfo : EIATTR_CUDA_API_VERSION
	.align		4
        /*0000*/ 	.byte	0x04, 0x37
        /*0002*/ 	.short	(.L_127 - .L_126)
.L_126:
        /*0004*/ 	.word	0x00000082


	//----- nvinfo : EIATTR_KPARAM_INFO
	.align		4
.L_127:
        /*0008*/ 	.byte	0x04, 0x17
        /*000a*/ 	.short	(.L_129 - .L_128)
.L_128:
        /*000c*/ 	.word	0x00000000
        /*0010*/ 	.short	0x0005
        /*0012*/ 	.short	0x0024
        /*0014*/ 	.byte	0x00, 0xf0, 0x11, 0x00


	//----- nvinfo : EIATTR_KPARAM_INFO
	.align		4
.L_129:
        /*0018*/ 	.byte	0x04, 0x17
        /*001a*/ 	.short	(.L_131 - .L_130)
.L_130:
        /*001c*/ 	.word	0x00000000
        /*0020*/ 	.short	0x0004
        /*0022*/ 	.short	0x0020
        /*0024*/ 	.byte	0x00, 0xf0, 0x11, 0x00


	//----- nvinfo : EIATTR_KPARAM_INFO
	.align		4
.L_131:
        /*0028*/ 	.byte	0x04, 0x17
        /*002a*/ 	.short	(.L_133 - .L_132)
.L_132:
        /*002c*/ 	.word	0x00000000
        /*0030*/ 	.short	0x0003
        /*0032*/ 	.short	0x0018
        /*0034*/ 	.byte	0x00, 0xf5, 0x21, 0x00


	//----- nvinfo : EIATTR_KPARAM_INFO
	.align		4
.L_133:
        /*0038*/ 	.byte	0x04, 0x17
        /*003a*/ 	.short	(.L_135 - .L_134)
.L_134:
        /*003c*/ 	.word	0x00000000
        /*0040*/ 	.short	0x0002
        /*0042*/ 	.short	0x0010
        /*0044*/ 	.byte	0x00, 0xf5, 0x21, 0x00


	//----- nvinfo : EIATTR_KPARAM_INFO
	.align		4
.L_135:
        /*0048*/ 	.byte	0x04, 0x17
        /*004a*/ 	.short	(.L_137 - .L_136)
.L_136:
        /*004c*/ 	.word	0x00000000
        /*0050*/ 	.short	0x0001
        /*0052*/ 	.short	0x0008
        /*0054*/ 	.byte	0x00, 0xf5, 0x21, 0x00


	//----- nvinfo : EIATTR_KPARAM_INFO
	.align		4
.L_137:
        /*0058*/ 	.byte	0x04, 0x17
        /*005a*/ 	.short	(.L_139 - .L_138)
.L_138:
        /*005c*/ 	.word	0x00000000
        /*0060*/ 	.short	0x0000
        /*0062*/ 	.short	0x0000
        /*0064*/ 	.byte	0x00, 0xf5, 0x21, 0x00


	//----- nvinfo : EIATTR_SPARSE_MMA_MASK
	.align		4
.L_139:
        /*0068*/ 	.byte	0x03, 0x50
        /*006a*/ 	.short	0x0000


	//----- nvinfo : EIATTR_MAXREG_COUNT
	.align		4
        /*006c*/ 	.byte	0x03, 0x1b
        /*006e*/ 	.short	0x00ff


	//----- nvinfo : EIATTR_MERCURY_ISA_VERSION
	.align		4
        /*0070*/ 	.byte	0x03, 0x5f
        /*0072*/ 	.short	0x0101


	//----- nvinfo : EIATTR_VRC_CTA_INIT_COUNT
	.align		4
        /*0074*/ 	.byte	0x02, 0x4a
	.zero		1
	.zero		1


	//----- nvinfo : EIATTR_EXIT_INSTR_OFFSETS
	.align		4
        /*0078*/ 	.byte	0x04, 0x1c
        /*007a*/ 	.short	(.L_141 - .L_140)


	//   ....[0]....
.L_140:
        /*007c*/ 	.word	0x00000080


	//   ....[1]....
        /*0080*/ 	.word	0x00000360


	//----- nvinfo : EIATTR_CBANK_PARAM_SIZE
	.align		4
.L_141:
        /*0084*/ 	.byte	0x03, 0x19
        /*0086*/ 	.short	0x0028


	//----- nvinfo : EIATTR_PARAM_CBANK
	.align		4
        /*0088*/ 	.byte	0x04, 0x0a
        /*008a*/ 	.short	(.L_143 - .L_142)
	.align		4
.L_142:
        /*008c*/ 	.word	index@(.nv.constant0._Z13reduce_kernelPKfPKiS0_Pfii)
        /*0090*/ 	.short	0x0380
        /*0092*/ 	.short	0x0028


	//----- nvinfo : EIATTR_SW_WAR
	.align		4
.L_143:
        /*0094*/ 	.byte	0x04, 0x36
        /*0096*/ 	.short	(.L_145 - .L_144)
.L_144:
        /*0098*/ 	.word	0x00000008
.L_145:


//--------------------- .nv.info._Z14permute_kernelPKfPKiS0_S2_PiPfS3_S4_iiii --------------------------
	.section	.nv.info._Z14permute_kernelPKfPKiS0_S2_PiPfS3_S4_iiii,"",@"SHT_CUDA_INFO"
	.sectionflags	@""
	.align	4


	//----- nvinfo : EIATTR_CUDA_API_VERSION
	.align		4
        /*0000*/ 	.byte	0x04, 0x37
        /*0002*/ 	.short	(.L_147 - .L_146)
.L_146:
        /*0004*/ 	.word	0x00000082


	//----- nvinfo : EIATTR_KPARAM_INFO
	.align		4
.L_147:
        /*0008*/ 	.byte	0x04, 0x17
        /*000a*/ 	.short	(.L_149 - .L_148)
.L_148:
        /*000c*/ 	.word	0x00000000
        /*0010*/ 	.short	0x000b
        /*0012*/ 	.short	0x004c
        /*0014*/ 	.byte	0x00, 0xf0, 0x11, 0x00


	//----- nvinfo : EIATTR_KPARAM_INFO
	.align		4
.L_149:
        /*0018*/ 	.byte	0x04, 0x17
        /*001a*/ 	.short	(.L_151 - .L_150)
.L_150:
        /*001c*/ 	.word	0x00000000
        /*0020*/ 	.short	0x000a
        /*0022*/ 	.short	0x0048
        /*0024*/ 	.byte	0x00, 0xf0, 0x11, 0x00


	//----- nvinfo : EIATTR_KPARAM_INFO
	.align		4
.L_151:
        /*0028*/ 	.byte	0x04, 0x17
        /*002a*/ 	.short	(.L_153 - .L_152)
.L_152:
        /*002c*/ 	.word	0x00000000
        /*0030*/ 	.short	0x0009
        /*0032*/ 	.short	0x0044
        /*0034*/ 	.byte	0x00, 0xf0, 0x11, 0x00


	//----- nvinfo : EIATTR_KPARAM_INFO
	.align		4
.L_153:
        /*0038*/ 	.byte	0x04, 0x17
        /*003a*/ 	.short	(.L_155 - .L_154)
.L_154:
        /*003c*/ 	.word	0x00000000
        /*0040*/ 	.short	0x0008
        /*0042*/ 	.short	0x0040
        /*0044*/ 	.byte	0x00, 0xf0, 0x11, 0x00


	//----- nvinfo : EIATTR_KPARAM_INFO
	.align		4
.L_155:
        /*0048*/ 	.byte	0x04, 0x17
        /*004a*/ 	.short	(.L_157 - .L_156)
.L_156:
        /*004c*/ 	.word	0x00000000
        /*0050*/ 	.short	0x0007
        /*0052*/ 	.short	0x0038
        /*0054*/ 	.byte	0x00, 0xf5, 0x21, 0x00


	//----- nvinfo : EIATTR_KPARAM_INFO
	.align		4
.L_157:
        /*0058*/ 	.byte	0x04, 0x17
        /*005a*/ 	.short	(.L_159 - .L_158)
.L_158:
        /*005c*/ 	.word	0x00000000
        /*0060*/ 	.short	0x0006
        /*0062*/ 	.short	0x0030
        /*0064*/ 	.byte	0x00, 0xf5, 0x21, 0x00


	//----- nvinfo : EIATTR_KPARAM_INFO
	.align		4
.L_159:
        /*0068*/ 	.byte	0x04, 0x17
        /*006a*/ 	.short	(.L_161 - .L_160)
.L_160:
        /*006c*/ 	.word	0x00000000
        /*0070*/ 	.short	0x0005
        /*0072*/ 	.short	0x0028
        /*0074*/ 	.byte	0x00, 0xf5, 0x21, 0x00


	//----- nvinfo : EIATTR_KPARAM_INFO
	.align		4
.L_161:
        /*0078*/ 	.byte	0x04, 0x17
        /*007a*/ 	.short	(.L_163 - .L_162)
.L_162:
        /*007c*/ 	.word	0x00000000
        /*0080*/ 	.short	0x0004
        /*0082*/ 	.short	0x0020
        /*0084*/ 	.byte	0x00, 0xf5, 0x21, 0x00


	//----- nvinfo : EIATTR_KPARAM_INFO
	.align		4
.L_163:
        /*0088*/ 	.byte	0x04, 0x17
        /*008a*/ 	.short	(.L_165 - .L_164)
.L_164:
        /*008c*/ 	.word	0x00000000
        /*0090*/ 	.short	0x0003
        /*0092*/ 	.short	0x0018
        /*0094*/ 	.byte	0x00, 0xf5, 0x21, 0x00


	//----- nvinfo : EIATTR_KPARAM_INFO
	.align		4
.L_165:
        /*0098*/ 	.byte	0x04, 0x17
        /*009a*/ 	.short	(.L_167 - .L_166)
.L_166:
        /*009c*/ 	.word	0x00000000
        /*00a0*/ 	.short	0x0002
        /*00a2*/ 	.short	0x0010
        /*00a4*/ 	.byte	0x00, 0xf5, 0x21, 0x00


	//----- nvinfo : EIATTR_KPARAM_INFO
	.align		4
.L_167:
        /*00a8*/ 	.byte	0x04, 0x17
        /*00aa*/ 	.short	(.L_169 - .L_168)
.L_168:
        /*00ac*/ 	.word	0x00000000
        /*00b0*/ 	.short	0x0001
        /*00b2*/ 	.short	0x0008
        /*00b4*/ 	.byte	0x00, 0xf5, 0x21, 0x00


	//----- nvinfo : EIATTR_KPARAM_INFO
	.align		4
.L_169:
        /*00b8*/ 	.byte	0x04, 0x17
        /*00ba*/ 	.short	(.L_171 - .L_170)
.L_170:
        /*00bc*/ 	.word	0x00000000
        /*00c0*/ 	.short	0x0000
        /*00c2*/ 	.short	0x0000
        /*00c4*/ 	.byte	0x00, 0xf5, 0x21, 0x00


	//----- nvinfo : EIATTR_SPARSE_MMA_MASK
	.align		4
.L_171:
        /*00c8*/ 	.byte	0x03, 0x50
        /*00ca*/ 	.short	0x0000


	//----- nvinfo : EIATTR_MAXREG_COUNT
	.align		4
        /*00cc*/ 	.byte	0x03, 0x1b
        /*00ce*/ 	.short	0x00ff


	//----- nvinfo : EIATTR_MERCURY_ISA_VERSION
	.align		4
        /*00d0*/ 	.byte	0x03, 0x5f
        /*00d2*/ 	.short	0x0101


	//----- nvinfo : EIATTR_VRC_CTA_INIT_COUNT
	.align		4
        /*00d4*/ 	.byte	0x02, 0x4a
	.zero		1
	.zero		1


	//----- nvinfo : EIATTR_EXIT_INSTR_OFFSETS
	.align		4
        /*00d8*/ 	.byte	0x04, 0x1c
        /*00da*/ 	.short	(.L_173 - .L_172)


	//   ....[0]....
.L_172:
        /*00dc*/ 	.word	0x00000080


	//   ....[1]....
        /*00e0*/ 	.word	0x00000100


	//   ....[2]....
        /*00e4*/ 	.word	0x00000930


	//   ....[3]....
        /*00e8*/ 	.word	0x00000c30


	//   ....[4]....
        /*00ec*/ 	.word	0x00000db0


	//   ....[5]....
        /*00f0*/ 	.word	0x00000eb0


	//   ....[6]....
        /*00f4*/ 	.word	0x00000f50


	//----- nvinfo : EIATTR_CBANK_PARAM_SIZE
	.align		4
.L_173:
        /*00f8*/ 	.byte	0x03, 0x19
        /*00fa*/ 	.short	0x0050


	//----- nvinfo : EIATTR_PARAM_CBANK
	.align		4
        /*00fc*/ 	.byte	0x04, 0x0a
        /*00fe*/ 	.short	(.L_175 - .L_174)
	.align		4
.L_174:
        /*0100*/ 	.word	index@(.nv.constant0._Z14permute_kernelPKfPKiS0_S2_PiPfS3_S4_iiii)
        /*0104*/ 	.short	0x0380
        /*0106*/ 	.short	0x0050


	//----- nvinfo : EIATTR_SW_WAR
	.align		4
.L_175:
        /*0108*/ 	.byte	0x04, 0x36
        /*010a*/ 	.short	(.L_177 - .L_176)
.L_176:
        /*010c*/ 	.word	0x00000008
.L_177:


//--------------------- .nv.info._Z17count_kernel_sotaPKiPiii --------------------------
	.section	.nv.info._Z17count_kernel_sotaPKiPiii,"",@"SHT_CUDA_INFO"
	.sectionflags	@""
	.align	4


	//----- nvinfo : EIATTR_CUDA_API_VERSION
	.align		4
        /*0000*/ 	.byte	0x04, 0x37
        /*0002*/ 	.short	(.L_179 - .L_178)
.L_178:
        /*0004*/ 	.word	0x00000082


	//----- nvinfo : EIATTR_KPARAM_INFO
	.align		4
.L_179:
        /*0008*/ 	.byte	0x04, 0x17
        /*000a*/ 	.short	(.L_181 - .L_180)
.L_180:
        /*000c*/ 	.word	0x00000000
        /*0010*/ 	.short	0x0003
        /*0012*/ 	.short	0x0014
        /*0014*/ 	.byte	0x00, 0xf0, 0x11, 0x00


	//----- nvinfo : EIATTR_KPARAM_INFO
	.align		4
.L_181:
        /*0018*/ 	.byte	0x04, 0x17
        /*001a*/ 	.short	(.L_183 - .L_182)
.L_182:
        /*001c*/ 	.word	0x00000000
        /*0020*/ 	.short	0x0002
        /*0022*/ 	.short	0x0010
        /*0024*/ 	.byte	0x00, 0xf0, 0x11, 0x00


	//----- nvinfo : EIATTR_KPARAM_INFO
	.align		4
.L_183:
        /*0028*/ 	.byte	0x04, 0x17
        /*002a*/ 	.short	(.L_185 - .L_184)
.L_184:
        /*002c*/ 	.word	0x00000000
        /*0030*/ 	.short	0x0001
        /*0032*/ 	.short	0x0008
        /*0034*/ 	.byte	0x00, 0xf5, 0x21, 0x00


	//----- nvinfo : EIATTR_KPARAM_INFO
	.align		4
.L_185:
        /*0038*/ 	.byte	0x04, 0x17
        /*003a*/ 	.short	(.L_187 - .L_186)
.L_186:
        /*003c*/ 	.word	0x00000000
        /*0040*/ 	.short	0x0000
        /*0042*/ 	.short	0x0000
        /*0044*/ 	.byte	0x00, 0xf5, 0x21, 0x00


	//----- nvinfo : EIATTR_SPARSE_MMA_MASK
	.align		4
.L_187:
        /*0048*/ 	.byte	0x03, 0x50
        /*004a*/ 	.short	0x0000


	//----- nvinfo : EIATTR_MAXREG_COUNT
	.align		4
        /*004c*/ 	.byte	0x03, 0x1b
        /*004e*/ 	.short	0x00ff


	//----- nvinfo : EIATTR_NUM_BARRIERS
	.align		4
        /*0050*/ 	.byte	0x02, 0x4c
        /*0052*/ 	.byte	0x01
	.zero		1


	//----- nvinfo : EIATTR_MERCURY_ISA_VERSION
	.align		4
        /*0054*/ 	.byte	0x03, 0x5f
        /*0056*/ 	.short	0x0101


	//----- nvinfo : EIATTR_COOP_GROUP_MASK_REGIDS
	.align		4
        /*0058*/ 	.byte	0x04, 0x29
        /*005a*/ 	.short	(.L_189 - .L_188)


	//   ....[0]....
.L_188:
        /*005c*/ 	.word	0x05000003


	//----- nvinfo : EIATTR_COOP_GROUP_INSTR_OFFSETS
	.align		4
.L_189:
        /*0060*/ 	.byte	0x04, 0x28
        /*0062*/ 	.short	(.L_191 - .L_190)


	//   ....[0]....
.L_190:
        /*0064*/ 	.word	0x00000210


	//----- nvinfo : EIATTR_VRC_CTA_INIT_COUNT
	.align		4
.L_191:
        /*0068*/ 	.byte	0x02, 0x4a
	.zero		1
	.zero		1


	//----- nvinfo : EIATTR_EXIT_INSTR_OFFSETS
	.align		4
        /*006c*/ 	.byte	0x04, 0x1c
        /*006e*/ 	.short	(.L_193 - .L_192)


	//   ....[0]....
.L_192:
        /*0070*/ 	.word	0x000002f0


	//   ....[1]....
        /*0074*/ 	.word	0x00000400


	//----- nvinfo : EIATTR_CRS_STACK_SIZE
	.align		4
.L_193:
        /*0078*/ 	.byte	0x04, 0x1e
        /*007a*/ 	.short	(.L_195 - .L_194)
.L_194:
        /*007c*/ 	.word	0x00000000


	//----- nvinfo : EIATTR_CBANK_PARAM_SIZE
	.align		4
.L_195:
        /*0080*/ 	.byte	0x03, 0x19
        /*0082*/ 	.short	0x0018


	//----- nvinfo : EIATTR_PARAM_CBANK
	.align		4
        /*0084*/ 	.byte	0x04, 0x0a
        /*0086*/ 	.short	(.L_197 - .L_196)
	.align		4
.L_196:
        /*0088*/ 	.word	index@(.nv.constant0._Z17count_kernel_sotaPKiPiii)
        /*008c*/ 	.short	0x0380
        /*008e*/ 	.short	0x0018


	//----- nvinfo : EIATTR_SW_WAR
	.align		4
.L_197:
        /*0090*/ 	.byte	0x04, 0x36
        /*0092*/ 	.short	(.L_199 - .L_198)
.L_198:
        /*0094*/ 	.word	0x00000008
.L_199:


//--------------------- .nv.callgraph             --------------------------
	.section	.nv.callgraph,"",@"SHT_CUDA_CALLGRAPH"
	.align	4
	.sectionentsize	8
	.align		4
        /*0000*/ 	.word	0x00000000
	.align		4
        /*0004*/ 	.word	0xffffffff
	.align		4
        /*0008*/ 	.word	0x00000000
	.align		4
        /*000c*/ 	.word	0xfffffffe
	.align		4
        /*0010*/ 	.word	0x00000000
	.align		4
        /*0014*/ 	.word	0xfffffffd
	.align		4
        /*0018*/ 	.word	0x00000000
	.align		4
        /*001c*/ 	.word	0xfffffffc


//--------------------- .nv.constant4             --------------------------
	.section	.nv.constant4,"a",@progbits
	.align	8
	.align		8
.nv.constant4:
        /*0000*/ 	.dword	_ZN34_INTERNAL_54f10541_4_k_cu_15d41d9c4cuda3std3__45__cpo5beginE
	.align		8
        /*0008*/ 	.dword	_ZN34_INTERNAL_54f10541_4_k_cu_15d41d9c4cuda3std3__45__cpo3endE
	.align		8
        /*0010*/ 	.dword	_ZN34_INTERNAL_54f10541_4_k_cu_15d41d9c4cuda3std3__45__cpo6cbeginE
	.align		8
        /*0018*/ 	.dword	_ZN34_INTERNAL_54f10541_4_k_cu_15d41d9c4cuda3std3__45__cpo4cendE
	.align		8
        /*0020*/ 	.dword	_ZN34_INTERNAL_54f10541_4_k_cu_15d41d9c4cuda3std3__45__cpo6rbeginE
	.align		8
        /*0028*/ 	.dword	_ZN34_INTERNAL_54f10541_4_k_cu_15d41d9c4cuda3std3__45__cpo4rendE
	.align		8
        /*0030*/ 	.dword	_ZN34_INTERNAL_54f10541_4_k_cu_15d41d9c4cuda3std3__45__cpo7crbeginE
	.align		8
        /*0038*/ 	.dword	_ZN34_INTERNAL_54f10541_4_k_cu_15d41d9c4cuda3std3__45__cpo5crendE
	.align		8
        /*0040*/ 	.dword	_ZN34_INTERNAL_54f10541_4_k_cu_15d41d9c4cuda3std3__436_GLOBAL__N__54f10541_4_k_cu_15d41d9c6ignoreE
	.align		8
        /*0048*/ 	.dword	_ZN34_INTERNAL_54f10541_4_k_cu_15d41d9c4cuda3std3__419piecewise_constructE
	.align		8
        /*0050*/ 	.dword	_ZN34_INTERNAL_54f10541_4_k_cu_15d41d9c4cuda3std3__48in_placeE
	.align		8
        /*0058*/ 	.dword	_ZN34_INTERNAL_54f10541_4_k_cu_15d41d9c4cuda3std3__420unreachable_sentinelE
	.align		8
        /*0060*/ 	.dword	_ZN34_INTERNAL_54f10541_4_k_cu_15d41d9c4cuda3std3__47nulloptE
	.align		8
        /*0068*/ 	.dword	_ZN34_INTERNAL_54f10541_4_k_cu_15d41d9c4cuda3std3__48unexpectE
	.align		8
        /*0070*/ 	.dword	_ZN34_INTERNAL_54f10541_4_k_cu_15d41d9c4cuda3std6ranges3__45__cpo4swapE
	.align		8
        /*0078*/ 	.dword	_ZN34_INTERNAL_54f10541_4_k_cu_15d41d9c4cuda3std6ranges3__45__cpo9iter_moveE
	.align		8
        /*0080*/ 	.dword	_ZN34_INTERNAL_54f10541_4_k_cu_15d41d9c4cuda3std6ranges3__45__cpo5beginE
	.align		8
        /*0088*/ 	.dword	_ZN34_INTERNAL_54f10541_4_k_cu_15d41d9c4cuda3std6ranges3__45__cpo3endE
	.align		8
        /*0090*/ 	.dword	_ZN34_INTERNAL_54f10541_4_k_cu_15d41d9c4cuda3std6ranges3__45__cpo6cbeginE
	.align		8
        /*0098*/ 	.dword	_ZN34_INTERNAL_54f10541_4_k_cu_15d41d9c4cuda3std6ranges3__45__cpo4cendE
	.align		8
        /*00a0*/ 	.dword	_ZN34_INTERNAL_54f10541_4_k_cu_15d41d9c4cuda3std6ranges3__45__cpo7advanceE
	.align		8
        /*00a8*/ 	.dword	_ZN34_INTERNAL_54f10541_4_k_cu_15d41d9c4cuda3std6ranges3__45__cpo9iter_swapE
	.align		8
        /*00b0*/ 	.dword	_ZN34_INTERNAL_54f10541_4_k_cu_15d41d9c4cuda3std6ranges3__45__cpo4nextE
	.align		8
        /*00b8*/ 	.dword	_ZN34_INTERNAL_54f10541_4_k_cu_15d41d9c4cuda3std6ranges3__45__cpo4prevE
	.align		8
        /*00c0*/ 	.dword	_ZN34_INTERNAL_54f10541_4_k_cu_15d41d9c4cuda3std6ranges3__45__cpo4dataE
	.align		8
        /*00c8*/ 	.dword	_ZN34_INTERNAL_54f10541_4_k_cu_15d41d9c4cuda3std6ranges3__45__cpo5cdataE
	.align		8
        /*00d0*/ 	.dword	_ZN34_INTERNAL_54f10541_4_k_cu_15d41d9c4cuda3std6ranges3__45__cpo4sizeE
	.align		8
        /*00d8*/ 	.dword	_ZN34_INTERNAL_54f10541_4_k_cu_15d41d9c4cuda3std6ranges3__45__cpo5ssizeE
	.align		8
        /*00e0*/ 	.dword	_ZN34_INTERNAL_54f10541_4_k_cu_15d41d9c4cuda3std6ranges3__45__cpo8distanceE
	.align		8
        /*00e8*/ 	.dword	_ZN34_INTERNAL_54f10541_4_k_cu_15d41d9c6thrust24THRUST_300001_SM_1000_NS6system6detail10sequential3seqE
	.align		8
        /*00f0*/ 	.dword	_ZN34_INTERNAL_54f10541_4_k_cu_15d41d9c6thrust24THRUST_300001_SM_1000_NS12placeholders2_1E
	.align		8
        /*00f8*/ 	.dword	_ZN34_INTERNAL_54f10541_4_k_cu_15d41d9c6thrust24THRUST_300001_SM_1000_NS12placeholders2_2E
	.align		8
        /*0100*/ 	.dword	_ZN34_INTERNAL_54f10541_4_k_cu_15d41d9c6thrust24THRUST_300001_SM_1000_NS12placeholders2_3E
	.align		8
        /*0108*/ 	.dword	_ZN34_INTERNAL_54f10541_4_k_cu_15d41d9c6thrust24THRUST_300001_SM_1000_NS12placeholders2_4E
	.align		8
        /*0110*/ 	.dword	_ZN34_INTERNAL_54f10541_4_k_cu_15d41d9c6thrust24THRUST_300001_SM_1000_NS12placeholders2_5E
	.align		8
        /*0118*/ 	.dword	_ZN34_INTERNAL_54f10541_4_k_cu_15d41d9c6thrust24THRUST_300001_SM_1000_NS12placeholders2_6E
	.align		8
        /*0120*/ 	.dword	_ZN34_INTERNAL_54f10541_4_k_cu_15d41d9c6thrust24THRUST_300001_SM_1000_NS12placeholders2_7E
	.align		8
        /*0128*/ 	.dword	_ZN34_INTERNAL_54f10541_4_k_cu_15d41d9c6thrust24THRUST_300001_SM_1000_NS12placeholders2_8E
	.align		8
        /*0130*/ 	.dword	_ZN34_INTERNAL_54f10541_4_k_cu_15d41d9c6thrust24THRUST_300001_SM_1000_NS12placeholders2_9E
	.align		8
        /*0138*/ 	.dword	_ZN34_INTERNAL_54f10541_4_k_cu_15d41d9c6thrust24THRUST_300001_SM_1000_NS12placeholders3_10E


//--------------------- .text._ZN3cub18CUB_300001_SM_10006detail4scan16DeviceScanKernelINS2_10policy_hubIiiijN4cuda3std3__44plusIvEEE10Policy1000EPiSC_NS0_13ScanTileStateIiLb1EEES9_NS1_10InputValueIiSC_EEjiLb0EiEEvT0_T1_T2_iT3_T4_T5_ --------------------------
	.section	.text._ZN3cub18CUB_300001_SM_10006detail4scan16DeviceScanKernelINS2_10policy_hubIiiijN4cuda3std3__44plusIvEEE10Policy1000EPiSC_NS0_13ScanTileStateIiLb1EEES9_NS1_10InputValueIiSC_EEjiLb0EiEEvT0_T1_T2_iT3_T4_T5_,"ax",@progbits
	.align	128
        .global         _ZN3cub18CUB_300001_SM_10006detail4scan16DeviceScanKernelINS2_10policy_hubIiiijN4cuda3std3__44plusIvEEE10Policy1000EPiSC_NS0_13ScanTileStateIiLb1EEES9_NS1_10InputValueIiSC_EEjiLb0EiEEvT0_T1_T2_iT3_T4_T5_
        .type           _ZN3cub18CUB_300001_SM_10006detail4scan16DeviceScanKernelINS2_10policy_hubIiiijN4cuda3std3__44plusIvEEE10Policy1000EPiSC_NS0_13ScanTileStateIiLb1EEES9_NS1_10InputValueIiSC_EEjiLb0EiEEvT0_T1_T2_iT3_T4_T5_,@function
        .size           _ZN3cub18CUB_300001_SM_10006detail4scan16DeviceScanKernelINS2_10policy_hubIiiijN4cuda3std3__44plusIvEEE10Policy1000EPiSC_NS0_13ScanTileStateIiLb1EEES9_NS1_10InputValueIiSC_EEjiLb0EiEEvT0_T1_T2_iT3_T4_T5_,(.L_x_114 - _ZN3cub18CUB_300001_SM_10006detail4scan16DeviceScanKernelINS2_10policy_hubIiiijN4cuda3std3__44plusIvEEE10Policy1000EPiSC_NS0_13ScanTileStateIiLb1EEES9_NS1_10InputValueIiSC_EEjiLb0EiEEvT0_T1_T2_iT3_T4_T5_)
        .other          _ZN3cub18CUB_300001_SM_10006detail4scan16DeviceScanKernelINS2_10policy_hubIiiijN4cuda3std3__44plusIvEEE10Policy1000EPiSC_NS0_13ScanTileStateIiLb1EEES9_NS1_10InputValueIiSC_EEjiLb0EiEEvT0_T1_T2_iT3_T4_T5_,@"STO_CUDA_ENTRY STV_DEFAULT"
_ZN3cub18CUB_300001_SM_10006detail4scan16DeviceScanKernelINS2_10policy_hubIiiijN4cuda3std3__44plusIvEEE10Policy1000EPiSC_NS0_13ScanTileStateIiLb1EEES9_NS1_10InputValueIiSC_EEjiLb0EiEEvT0_T1_T2_iT3_T4_T5_:
.text._ZN3cub18CUB_300001_SM_10006detail4scan16DeviceScanKernelINS2_10policy_hubIiiijN4cuda3std3__44plusIvEEE10Policy1000EPiSC_NS0_13ScanTileStateIiLb1EEES9_NS1_10InputValueIiSC_EEjiLb0EiEEvT0_T1_T2_iT3_T4_T5_:
[----:B------:R-:W-:Y:S01]  /*0000*/  LDC R1, c[0x0][0x37c] ;  /* 0x0000df00ff017b82 */ /* 0x000fe20000000800 */
[----:B------:R-:W0:Y:S07]  /*0010*/  LDCU UR4, c[0x0][0x3a0] ;  /* 0x00007400ff0477ac */ /* 0x000e2e0008000800 */
[----:B------:R-:W1:Y:S01]  /*0020*/  LDC R38, c[0x0][0x398] ;  /* 0x0000e600ff267b82 */ /* 0x000e620000000800 */
[----:B------:R-:W2:Y:S01]  /*0030*/  LDCU.64 UR8, c[0x0][0x358] ;  /* 0x00006b00ff0877ac */ /* 0x000ea20008000a00 */
[----:B------:R-:W3:Y:S01]  /*0040*/  LDCU UR5, c[0x0][0x3b0] ;  /* 0x00007600ff0577ac */ /* 0x000ee20008000800 */
[----:B0-----:R-:W-:-:S06]  /*0050*/  UPRMT UR4, UR4, 0x7770, URZ ;  /* 0x0000777004047896 */ /* 0x001fcc00080000ff */
[----:B------:R-:W-:-:S13]  /*0060*/  ISETP.NE.AND P0, PT, RZ, UR4, PT ;  /* 0x00000004ff007c0c */ /* 0x000fda000bf05270 */
[----:B------:R-:W2:Y:S02]  /*0070*/  @P0 LDC.64 R2, c[0x0][0x3a8] ;  /* 0x0000ea00ff020b82 */ /* 0x000ea40000000a00 */
[----:B--2---:R0:W5:Y:S06]  /*0080*/  @P0 LDG.E R39, desc[UR8][R2.64] ;  /* 0x0000000802270981 */ /* 0x00416c000c1e1900 */
[----:B------:R-:W1:Y:S02]  /*0090*/  S2UR UR4, SR_CTAID.X ;  /* 0x00000000000479c3 */ /* 0x000e640000002500 */
[----:B-1----:R-:W-:-:S04]  /*00a0*/  VIADD R38, R38, UR4 ;  /* 0x0000000426267c36 */ /* 0x002fc80008000000 */
[----:B------:R-:W-:-:S05]  /*00b0*/  IMAD R5, R38, 0x2100, RZ ;  /* 0x0000210026057824 */ /* 0x000fca00078e02ff */
[----:B---3--:R-:W-:Y:S01]  /*00c0*/  IADD3 R0, PT, PT, -R5, UR5, RZ ;  /* 0x0000000505007c10 */ /* 0x008fe2000fffe1ff */
[----:B------:R-:W1:Y:S03]  /*00d0*/  @!P0 LDC R39, c[0x0][0x3a8] ;  /* 0x0000ea00ff278b82 */ /* 0x000e660000000800 */
[----:B------:R-:W-:-:S13]  /*00e0*/  ISETP.GE.U32.AND P0, PT, R0, 0x2101, PT ;  /* 0x000021010000780c */ /* 0x000fda0003f06070 */
[----:B0-----:R-:W-:Y:S05]  /*00f0*/  @!P0 BRA `(.L_x_0) ;  /* 0x0000001c00848947 */ /* 0x001fea0003800000 */
[----:B------:R-:W0:Y:S01]  /*0100*/  S2R R49, SR_TID.X ;  /* 0x0000000000317919 */ /* 0x000e220000002100 */
[----:B------:R-:W2:Y:S01]  /*0110*/  LDCU.64 UR4, c[0x0][0x380] ;  /* 0x00007000ff0477ac */ /* 0x000ea20008000a00 */
[C---:B0-----:R-:W-:Y:S02]  /*0120*/  LOP3.LUT R0, R49.reuse, 0x1f, RZ, 0xc0, !PT ;  /* 0x0000001f31007812 */ /* 0x041fe400078ec0ff */
[----:B------:R-:W-:-:S05]  /*0130*/  LOP3.LUT R3, R49, 0x3e0, RZ, 0xc0, !PT ;  /* 0x000003e031037812 */ /* 0x000fca00078ec0ff */
[----:B------:R-:W-:-:S05]  /*0140*/  IMAD R0, R3, 0x16, R0 ;  /* 0x0000001603007824 */ /* 0x000fca00078e0200 */
[----:B------:R-:W-:-:S05]  /*0150*/  IADD3 R0, P0, PT, R5, R0, RZ ;  /* 0x0000000005007210 */ /* 0x000fca0007f1e0ff */
[----:B------:R-:W-:Y:S02]  /*0160*/  IMAD.X R3, RZ, RZ, RZ, P0 ;  /* 0x000000ffff037224 */ /* 0x000fe400000e06ff */
[----:B------:R-:W-:-:S03]  /*0170*/  IMAD.SHL.U32 R45, R0, 0x4, RZ ;  /* 0x00000004002d7824 */ /* 0x000fc600078e00ff */
[----:B------:R-:W-:Y:S02]  /*0180*/  SHF.L.U64.HI R3, R0, 0x2, R3 ;  /* 0x0000000200037819 */ /* 0x000fe40000010203 */
[----:B--2---:R-:W-:-:S04]  /*0190*/  IADD3 R4, P0, PT, R45, UR4, RZ ;  /* 0x000000042d047c10 */ /* 0x004fc8000ff1e0ff */
[----:B------:R-:W-:-:S05]  /*01a0*/  IADD3.X R5, PT, PT, R3, UR5, RZ, P0, !PT ;  /* 0x0000000503057c10 */ /* 0x000fca00087fe4ff */
[----:B------:R-:W2:Y:S04]  /*01b0*/  LDG.E R7, desc[UR8][R4.64] ;  /* 0x0000000804077981 */ /* 0x000ea8000c1e1900 */
[----:B------:R-:W3:Y:S04]  /*01c0*/  LDG.E R9, desc[UR8][R4.64+0x80] ;  /* 0x0000800804097981 */ /* 0x000ee8000c1e1900 */
[----:B------:R-:W4:Y:S04]  /*01d0*/  LDG.E R11, desc[UR8][R4.64+0x100] ;  /* 0x00010008040b7981 */ /* 0x000f28000c1e1900 */
        /* <DEDUP_REMOVED lines=18> */
[----:B------:R-:W4:Y:S01]  /*0300*/  LDG.E R18, desc[UR8][R4.64+0xa80] ;  /* 0x000a800804127981 */ /* 0x000f22000c1e1900 */
[----:B------:R-:W0:Y:S01]  /*0310*/  S2UR UR5, SR_CgaCtaId ;  /* 0x00000000000579c3 */ /* 0x000e220000008800 */
[----:B------:R-:W-:Y:S01]  /*0320*/  SHF.R.U32.HI R40, RZ, 0x5, R49 ;  /* 0x00000005ff287819 */ /* 0x000fe20000011631 */
[----:B------:R-:W-:Y:S01]  /*0330*/  UMOV UR4, 0x400 ;  /* 0x0000040000047882 */ /* 0x000fe20000000000 */
[----:B------:R-:W1:Y:S01]  /*0340*/  S2R R47, SR_LANEID ;  /* 0x00000000002f7919 */ /* 0x000e620000000000 */
[----:B------:R-:W-:Y:S01]  /*0350*/  ISETP.NE.AND P0, PT, R38, RZ, PT ;  /* 0x000000ff2600720c */ /* 0x000fe20003f05270 */
[----:B------:R-:W-:Y:S01]  /*0360*/  BSSY.RECONVERGENT B0, `(.L_x_1) ;  /* 0x0000168000007945 */ /* 0x000fe20003800200 */
[----:B0-----:R-:W-:Y:S01]  /*0370*/  ULEA UR4, UR5, UR4, 0x18 ;  /* 0x0000000405047291 */ /* 0x001fe2000f8ec0ff */
[----:B-1----:R-:W-:-:S05]  /*0380*/  IMAD R2, R40, 0x2c0, R47 ;  /* 0x000002c028027824 */ /* 0x002fca00078e022f */
[----:B------:R-:W-:-:S05]  /*0390*/  LEA R2, R2, UR4, 0x2 ;  /* 0x0000000402027c11 */ /* 0x000fca000f8e10ff */
[----:B------:R-:W-:Y:S01]  /*03a0*/  IMAD R0, R47, 0x54, R2 ;  /* 0x000000542f007824 */ /* 0x000fe200078e0202 */
[----:B--2---:R0:W-:Y:S04]  /*03b0*/  STS [R2], R7 ;  /* 0x0000000702007388 */ /* 0x0041e80000000800 */
[----:B---3--:R0:W-:Y:S04]  /*03c0*/  STS [R2+0x80], R9 ;  /* 0x0000800902007388 */ /* 0x0081e80000000800 */
[----:B----4-:R0:W-:Y:S04]  /*03d0*/  STS [R2+0x100], R11 ;  /* 0x0001000b02007388 */ /* 0x0101e80000000800 */
[----:B------:R0:W-:Y:S04]  /*03e0*/  STS [R2+0x180], R13 ;  /* 0x0001800d02007388 */ /* 0x0001e80000000800 */
        /* <DEDUP_REMOVED lines=17> */
[----:B------:R0:W-:Y:S01]  /*0500*/  STS [R2+0xa80], R18 ;  /* 0x000a801202007388 */ /* 0x0001e20000000800 */
[----:B------:R-:W-:-:S03]  /*0510*/  NOP ;  /* 0x0000000000007918 */ /* 0x000fc60000000000 */
[----:B------:R0:W1:Y:S04]  /*0520*/  LDS.64 R4, [R0] ;  /* 0x0000000000047984 */ /* 0x0000680000000a00 */
[----:B------:R0:W2:Y:S04]  /*0530*/  LDS.64 R6, [R0+0x8] ;  /* 0x0000080000067984 */ /* 0x0000a80000000a00 */
[----:B------:R0:W3:Y:S04]  /*0540*/  LDS.64 R8, [R0+0x10] ;  /* 0x0000100000087984 */ /* 0x0000e80000000a00 */
[----:B------:R0:W4:Y:S04]  /*0550*/  LDS.64 R10, [R0+0x18] ;  /* 0x00001800000a7984 */ /* 0x0001280000000a00 */
[----:B------:R0:W0:Y:S04]  /*0560*/  LDS.64 R12, [R0+0x20] ;  /* 0x00002000000c7984 */ /* 0x0000280000000a00 */
[----:B------:R0:W0:Y:S04]  /*0570*/  LDS.64 R14, [R0+0x28] ;  /* 0x00002800000e7984 */ /* 0x0000280000000a00 */
[----:B------:R0:W0:Y:S04]  /*0580*/  LDS.64 R28, [R0+0x30] ;  /* 0x00003000001c7984 */ /* 0x0000280000000a00 */
[----:B------:R0:W0:Y:S04]  /*0590*/  LDS.64 R30, [R0+0x38] ;  /* 0x00003800001e7984 */ /* 0x0000280000000a00 */
[----:B------:R0:W0:Y:S04]  /*05a0*/  LDS.64 R32, [R0+0x40] ;  /* 0x0000400000207984 */ /* 0x0000280000000a00 */
[----:B------:R0:W0:Y:S04]  /*05b0*/  LDS.64 R34, [R0+0x48] ;  /* 0x0000480000227984 */ /* 0x0000280000000a00 */
[----:B------:R0:W0:Y:S01]  /*05c0*/  LDS.64 R36, [R0+0x50] ;  /* 0x0000500000247984 */ /* 0x0000220000000a00 */
[----:B------:R-:W-:Y:S06]  /*05d0*/  BAR.SYNC.DEFER_BLOCKING 0x0 ;  /* 0x0000000000007b1d */ /* 0x000fec0000010000 */
[----:B-1----:R-:W-:Y:S05]  /*05e0*/  @P0 BRA `(.L_x_2) ;  /* 0x00000004001c0947 */ /* 0x002fea0003800000 */
[----:B0-2---:R-:W-:Y:S02]  /*05f0*/  IADD3 R16, PT, PT, R6, R5, R4 ;  /* 0x0000000506107210 */ /* 0x005fe40007ffe004 */
[C---:B------:R-:W-:Y:S02]  /*0600*/  ISETP.NE.AND P1, PT, R47.reuse, 0x1f, PT ;  /* 0x0000001f2f00780c */ /* 0x040fe40003f25270 */
[----:B---3--:R-:W-:Y:S02]  /*0610*/  IADD3 R16, PT, PT, R8, R7, R16 ;  /* 0x0000000708107210 */ /* 0x008fe40007ffe010 */
[----:B------:R-:W-:Y:S02]  /*0620*/  ISETP.NE.AND P2, PT, R47, RZ, PT ;  /* 0x000000ff2f00720c */ /* 0x000fe40003f45270 */
[----:B----4-:R-:W-:-:S04]  /*0630*/  IADD3 R16, PT, PT, R10, R9, R16 ;  /* 0x000000090a107210 */ /* 0x010fc80007ffe010 */
[----:B------:R-:W-:-:S03]  /*0640*/  IADD3 R16, PT, PT, R12, R11, R16 ;  /* 0x0000000b0c107210 */ /* 0x000fc60007ffe010 */
[----:B------:R-:W-:Y:S02]  /*0650*/  @!P1 LEA R43, R40, UR4, 0x2 ;  /* 0x00000004282b9c11 */ /* 0x000fe4000f8e10ff */
[----:B------:R-:W-:-:S04]  /*0660*/  IADD3 R16, PT, PT, R14, R13, R16 ;  /* 0x0000000d0e107210 */ /* 0x000fc80007ffe010 */
[----:B------:R-:W-:-:S04]  /*0670*/  IADD3 R16, PT, PT, R28, R15, R16 ;  /* 0x0000000f1c107210 */ /* 0x000fc80007ffe010 */
[----:B------:R-:W-:-:S04]  /*0680*/  IADD3 R16, PT, PT, R30, R29, R16 ;  /* 0x0000001d1e107210 */ /* 0x000fc80007ffe010 */
[----:B------:R-:W-:-:S04]  /*0690*/  IADD3 R16, PT, PT, R32, R31, R16 ;  /* 0x0000001f20107210 */ /* 0x000fc80007ffe010 */
[----:B------:R-:W-:-:S04]  /*06a0*/  IADD3 R16, PT, PT, R34, R33, R16 ;  /* 0x0000002122107210 */ /* 0x000fc80007ffe010 */
[----:B------:R-:W-:-:S05]  /*06b0*/  IADD3 R16, PT, PT, R36, R35, R16 ;  /* 0x0000002324107210 */ /* 0x000fca0007ffe010 */
[----:B------:R-:W-:-:S05]  /*06c0*/  IMAD.IADD R37, R37, 0x1, R16 ;  /* 0x0000000125257824 */ /* 0x000fca00078e0210 */
[----:B------:R-:W0:Y:S02]  /*06d0*/  SHFL.UP P0, R16, R37, 0x1, RZ ;  /* 0x0420000025107989 */ /* 0x000e2400000000ff */
[----:B0-----:R-:W-:-:S05]  /*06e0*/  @P0 IMAD.IADD R16, R37, 0x1, R16 ;  /* 0x0000000125100824 */ /* 0x001fca00078e0210 */
[----:B------:R-:W0:Y:S02]  /*06f0*/  SHFL.UP P0, R21, R16, 0x2, RZ ;  /* 0x0440000010157989 */ /* 0x000e2400000000ff */
[----:B0-----:R-:W-:-:S05]  /*0700*/  @P0 IMAD.IADD R21, R16, 0x1, R21 ;  /* 0x0000000110150824 */ /* 0x001fca00078e0215 */
[----:B------:R-:W0:Y:S02]  /*0710*/  SHFL.UP P0, R24, R21, 0x4, RZ ;  /* 0x0480000015187989 */ /* 0x000e2400000000ff */
[----:B0-----:R-:W-:-:S05]  /*0720*/  @P0 IMAD.IADD R24, R21, 0x1, R24 ;  /* 0x0000000115180824 */ /* 0x001fca00078e0218 */
[----:B------:R-:W0:Y:S02]  /*0730*/  SHFL.UP P0, R41, R24, 0x8, RZ ;  /* 0x0500000018297989 */ /* 0x000e2400000000ff */
[----:B0-----:R-:W-:-:S05]  /*0740*/  @P0 IMAD.IADD R41, R24, 0x1, R41 ;  /* 0x0000000118290824 */ /* 0x001fca00078e0229 */
[----:B------:R-:W0:Y:S02]  /*0750*/  SHFL.UP P0, R38, R41, 0x10, RZ ;  /* 0x0600000029267989 */ /* 0x000e2400000000ff */
[----:B0-----:R-:W-:Y:S01]  /*0760*/  @P0 IMAD.IADD R38, R41, 0x1, R38 ;  /* 0x0000000129260824 */ /* 0x001fe200078e0226 */
[----:B------:R-:W-:-:S03]  /*0770*/  ISETP.NE.AND P0, PT, R40, 0x2, PT ;  /* 0x000000022800780c */ /* 0x000fc60003f05270 */
[----:B------:R-:W-:Y:S01]  /*0780*/  IMAD.IADD R37, R38, 0x1, -R37 ;  /* 0x0000000126257824 */ /* 0x000fe200078e0a25 */
[----:B------:R-:W-:Y:S01]  /*0790*/  @!P1 STS [R43+0x10], R38 ;  /* 0x000010262b009388 */ /* 0x000fe20000000800 */
[----:B------:R-:W-:Y:S01]  /*07a0*/  BAR.SYNC.DEFER_BLOCKING 0x0 ;  /* 0x0000000000007b1d */ /* 0x000fe20000010000 */
[----:B------:R-:W-:Y:S02]  /*07b0*/  ISETP.NE.AND P1, PT, R40, 0x9, PT ;  /* 0x000000092800780c */ /* 0x000fe40003f25270 */
[----:B------:R-:W-:-:S03]  /*07c0*/  SEL R37, R37, RZ, P2 ;  /* 0x000000ff25257207 */ /* 0x000fc60001000000 */
[----:B------:R-:W0:Y:S04]  /*07d0*/  LDS.128 R16, [UR4+0x10] ;  /* 0x00001004ff107984 */ /* 0x000e280008000c00 */
[----:B------:R-:W1:Y:S04]  /*07e0*/  LDS.128 R20, [UR4+0x20] ;  /* 0x00002004ff147984 */ /* 0x000e680008000c00 */
[----:B------:R-:W2:Y:S01]  /*07f0*/  LDS.128 R24, [UR4+0x30] ;  /* 0x00003004ff187984 */ /* 0x000ea20008000c00 */
[----:B0-----:R-:W-:-:S04]  /*0800*/  IMAD.IADD R17, R16, 0x1, R17 ;  /* 0x0000000110117824 */ /* 0x001fc800078e0211 */
[----:B------:R-:W-:Y:S01]  /*0810*/  IMAD.IADD R18, R18, 0x1, R17 ;  /* 0x0000000112127824 */ /* 0x000fe200078e0211 */
[----:B------:R-:W-:Y:S02]  /*0820*/  SEL R16, R17, R16, !P0 ;  /* 0x0000001011107207 */ /* 0x000fe40004000000 */
[----:B------:R-:W-:Y:S01]  /*0830*/  ISETP.NE.AND P0, PT, R40, 0x3, PT ;  /* 0x000000032800780c */ /* 0x000fe20003f05270 */
[----:B------:R-:W-:-:S03]  /*0840*/  IMAD.IADD R19, R19, 0x1, R18 ;  /* 0x0000000113137824 */ /* 0x000fc600078e0212 */
[----:B------:R-:W-:Y:S01]  /*0850*/  SEL R16, R18, R16, !P0 ;  /* 0x0000001012107207 */ /* 0x000fe20004000000 */
[----:B-1----:R-:W-:Y:S01]  /*0860*/  IMAD.IADD R20, R19, 0x1, R20 ;  /* 0x0000000113147824 */ /* 0x002fe200078e0214 */
[----:B------:R-:W-:-:S03]  /*0870*/  ISETP.NE.AND P0, PT, R40, 0x4, PT ;  /* 0x000000042800780c */ /* 0x000fc60003f05270 */
[----:B------:R-:W-:Y:S01]  /*0880*/  IMAD.IADD R21, R21, 0x1, R20 ;  /* 0x0000000115157824 */ /* 0x000fe200078e0214 */
[----:B------:R-:W-:Y:S02]  /*0890*/  SEL R16, R19, R16, !P0 ;  /* 0x0000001013107207 */ /* 0x000fe40004000000 */
[----:B------:R-:W-:Y:S01]  /*08a0*/  ISETP.NE.AND P0, PT, R40, 0x5, PT ;  /* 0x000000052800780c */ /* 0x000fe20003f05270 */
[----:B------:R-:W-:-:S03]  /*08b0*/  IMAD.IADD R22, R22, 0x1, R21 ;  /* 0x0000000116167824 */ /* 0x000fc600078e0215 */
[----:B------:R-:W-:Y:S01]  /*08c0*/  SEL R16, R20, R16, !P0 ;  /* 0x0000001014107207 */ /* 0x000fe20004000000 */
[----:B------:R-:W-:Y:S01]  /*08d0*/  IMAD.IADD R23, R23, 0x1, R22 ;  /* 0x0000000117177824 */ /* 0x000fe200078e0216 */
[----:B------:R-:W-:-:S03]  /*08e0*/  ISETP.NE.AND P0, PT, R40, 0x6, PT ;  /* 0x000000062800780c */ /* 0x000fc60003f05270 */
[----:B--2---:R-:W-:Y:S01]  /*08f0*/  IMAD.IADD R24, R23, 0x1, R24 ;  /* 0x0000000117187824 */ /* 0x004fe200078e0218 */
[----:B------:R-:W-:Y:S02]  /*0900*/  SEL R16, R21, R16, !P0 ;  /* 0x0000001015107207 */ /* 0x000fe40004000000 */
[----:B------:R-:W-:Y:S01]  /*0910*/  ISETP.NE.AND P0, PT, R40, 0x7, PT ;  /* 0x000000072800780c */ /* 0x000fe20003f05270 */
[----:B------:R-:W-:-:S03]  /*0920*/  IMAD.IADD R25, R25, 0x1, R24 ;  /* 0x0000000119197824 */ /* 0x000fc600078e0218 */
[----:B------:R-:W-:Y:S01]  /*0930*/  SEL R16, R22, R16, !P0 ;  /* 0x0000001016107207 */ /* 0x000fe20004000000 */
[----:B------:R-:W-:Y:S01]  /*0940*/  IMAD.IADD R26, R26, 0x1, R25 ;  /* 0x000000011a1a7824 */ /* 0x000fe200078e0219 */
[----:B------:R-:W-:-:S04]  /*0950*/  ISETP.NE.AND P0, PT, R40, 0x8, PT ;  /* 0x000000082800780c */ /* 0x000fc80003f05270 */
[----:B------:R-:W-:Y:S02]  /*0960*/  SEL R16, R23, R16, !P0 ;  /* 0x0000001017107207 */ /* 0x000fe40004000000 */
[----:B------:R-:W-:Y:S02]  /*0970*/  ISETP.NE.AND P0, PT, R40, 0xa, PT ;  /* 0x0000000a2800780c */ /* 0x000fe40003f05270 */
[----:B------:R-:W-:Y:S02]  /*0980*/  SEL R16, R24, R16, !P1 ;  /* 0x0000001018107207 */ /* 0x000fe40004800000 */
[----:B------:R-:W-:Y:S02]  /*0990*/  ISETP.NE.AND P1, PT, R40, 0xb, PT ;  /* 0x0000000b2800780c */ /* 0x000fe40003f25270 */
[----:B------:R-:W-:Y:S02]  /*09a0*/  SEL R16, R25, R16, !P0 ;  /* 0x0000001019107207 */ /* 0x000fe40004000000 */
[----:B------:R-:W-:-:S02]  /*09b0*/  ISETP.GE.U32.AND P0, PT, R49, 0x20, PT ;  /* 0x000000203100780c */ /* 0x000fc40003f06070 */
[----:B------:R-:W-:Y:S02]  /*09c0*/  SEL R16, R26, R16, !P1 ;  /* 0x000000101a107207 */ /* 0x000fe40004800000 */
[----:B------:R-:W-:Y:S02]  /*09d0*/  ISETP.NE.AND P1, PT, R49, RZ, PT ;  /* 0x000000ff3100720c */ /* 0x000fe40003f25270 */
[----:B------:R-:W-:Y:S02]  /*09e0*/  SEL R16, R16, RZ, P0 ;  /* 0x000000ff10107207 */ /* 0x000fe40000000000 */
[--C-:B-----5:R-:W-:Y:S02]  /*09f0*/  IADD3 R27, PT, PT, R26, R27, R39.reuse ;  /* 0x0000001b1a1b7210 */ /* 0x120fe40007ffe027 */
[----:B------:R-:W-:-:S07]  /*0a00*/  IADD3 R16, PT, PT, R16, R37, R39 ;  /* 0x0000002510107210 */ /* 0x000fce0007ffe027 */
[----:B------:R-:W-:Y:S05]  /*0a10*/  @P1 BRA `(.L_x_3) ;  /* 0x0000000c00f01947 */ /* 0x000fea0003800000 */
[----:B------:R-:W0:Y:S01]  /*0a20*/  LDC.64 R18, c[0x0][0x390] ;  /* 0x0000e400ff127b82 */ /* 0x000e220000000a00 */
[----:B------:R-:W-:-:S05]  /*0a30*/  IMAD.MOV.U32 R26, RZ, RZ, 0x65 ;  /* 0x00000065ff1a7424 */ /* 0x000fca00078e00ff */
[----:B0-----:R0:W-:Y:S01]  /*0a40*/  ST.E.64.STRONG.GPU desc[UR8][R18.64+0x100], R26 ;  /* 0x0001001a12007985 */ /* 0x0011e2000c10fb08 */
[----:B------:R-:W-:Y:S05]  /*0a50*/  BRA `(.L_x_3) ;  /* 0x0000000c00e07947 */ /* 0x000fea0003800000 */
.L_x_2:
        /* <DEDUP_REMOVED lines=20> */
[----:B-----5:R-:W0:Y:S02]  /*0ba0*/  SHFL.UP P0, R39, R24, 0x8, RZ ;  /* 0x0500000018277989 */ /* 0x020e2400000000ff */
[----:B0-----:R-:W-:-:S05]  /*0bb0*/  @P0 IMAD.IADD R39, R24, 0x1, R39 ;  /* 0x0000000118270824 */ /* 0x001fca00078e0227 */
[----:B------:R-:W0:Y:S02]  /*0bc0*/  SHFL.UP P0, R42, R39, 0x10, RZ ;  /* 0x06000000272a7989 */ /* 0x000e2400000000ff */
[----:B0-----:R-:W-:Y:S01]  /*0bd0*/  @P0 IMAD.IADD R42, R39, 0x1, R42 ;  /* 0x00000001272a0824 */ /* 0x001fe200078e022a */
[----:B------:R-:W-:-:S03]  /*0be0*/  ISETP.NE.AND P0, PT, R40, 0x2, PT ;  /* 0x000000022800780c */ /* 0x000fc60003f05270 */
[----:B------:R-:W-:Y:S01]  /*0bf0*/  IMAD.IADD R37, R42, 0x1, -R37 ;  /* 0x000000012a257824 */ /* 0x000fe200078e0a25 */
[----:B------:R-:W-:Y:S01]  /*0c00*/  @!P1 STS [R41+0x10], R42 ;  /* 0x0000102a29009388 */ /* 0x000fe20000000800 */
[----:B------:R-:W-:Y:S01]  /*0c10*/  BAR.SYNC.DEFER_BLOCKING 0x0 ;  /* 0x0000000000007b1d */ /* 0x000fe20000010000 */
[----:B------:R-:W-:-:S05]  /*0c20*/  ISETP.NE.AND P1, PT, R40, 0x9, PT ;  /* 0x000000092800780c */ /* 0x000fca0003f25270 */
[----:B------:R-:W0:Y:S04]  /*0c30*/  LDS.128 R16, [UR4+0x10] ;  /* 0x00001004ff107984 */ /* 0x000e280008000c00 */
[----:B------:R-:W1:Y:S04]  /*0c40*/  LDS.128 R20, [UR4+0x20] ;  /* 0x00002004ff147984 */ /* 0x000e680008000c00 */
[----:B------:R-:W2:Y:S01]  /*0c50*/  LDS.128 R24, [UR4+0x30] ;  /* 0x00003004ff187984 */ /* 0x000ea20008000c00 */
[----:B0-----:R-:W-:-:S04]  /*0c60*/  IMAD.IADD R17, R16, 0x1, R17 ;  /* 0x0000000110117824 */ /* 0x001fc800078e0211 */
[----:B------:R-:W-:Y:S01]  /*0c70*/  IMAD.IADD R18, R18, 0x1, R17 ;  /* 0x0000000112127824 */ /* 0x000fe200078e0211 */
[----:B------:R-:W-:Y:S02]  /*0c80*/  SEL R16, R17, R16, !P0 ;  /* 0x0000001011107207 */ /* 0x000fe40004000000 */
[----:B------:R-:W-:Y:S01]  /*0c90*/  ISETP.NE.AND P0, PT, R40, 0x3, PT ;  /* 0x000000032800780c */ /* 0x000fe20003f05270 */
[----:B------:R-:W-:Y:S01]  /*0ca0*/  IMAD.IADD R19, R19, 0x1, R18 ;  /* 0x0000000113137824 */ /* 0x000fe200078e0212 */
[----:B------:R-:W-:Y:S02]  /*0cb0*/  SEL R17, R37, RZ, P2 ;  /* 0x000000ff25117207 */ /* 0x000fe40001000000 */
        /* <DEDUP_REMOVED lines=16> */
[----:B------:R-:W-:-:S03]  /*0dc0*/  ISETP.NE.AND P0, PT, R40, 0x8, PT ;  /* 0x000000082800780c */ /* 0x000fc60003f05270 */
[----:B------:R-:W-:Y:S01]  /*0dd0*/  IMAD.IADD R27, R27, 0x1, R26 ;  /* 0x000000011b1b7824 */ /* 0x000fe200078e021a */
[----:B------:R-:W-:Y:S02]  /*0de0*/  SEL R16, R23, R16, !P0 ;  /* 0x0000001017107207 */ /* 0x000fe40004000000 */
[----:B------:R-:W-:Y:S02]  /*0df0*/  ISETP.NE.AND P0, PT, R40, 0xa, PT ;  /* 0x0000000a2800780c */ /* 0x000fe40003f05270 */
[----:B------:R-:W-:Y:S02]  /*0e00*/  SEL R16, R24, R16, !P1 ;  /* 0x0000001018107207 */ /* 0x000fe40004800000 */
[----:B------:R-:W-:Y:S02]  /*0e10*/  ISETP.NE.AND P1, PT, R40, 0xb, PT ;  /* 0x0000000b2800780c */ /* 0x000fe40003f25270 */
[----:B------:R-:W-:Y:S02]  /*0e20*/  SEL R16, R25, R16, !P0 ;  /* 0x0000001019107207 */ /* 0x000fe40004000000 */
[----:B------:R-:W-:-:S02]  /*0e30*/  ISETP.GT.U32.AND P0, PT, R49, 0x1f, PT ;  /* 0x0000001f3100780c */ /* 0x000fc40003f04070 */
[----:B------:R-:W-:Y:S02]  /*0e40*/  SEL R16, R26, R16, !P1 ;  /* 0x000000101a107207 */ /* 0x000fe40004800000 */
[----:B------:R-:W-:-:S03]  /*0e50*/  ISETP.GE.U32.AND P1, PT, R49, 0x20, PT ;  /* 0x000000203100780c */ /* 0x000fc60003f26070 */
[----:B------:R-:W-:-:S05]  /*0e60*/  IMAD.IADD R16, R16, 0x1, R17 ;  /* 0x0000000110107824 */ /* 0x000fca00078e0211 */
[----:B------:R-:W-:Y:S01]  /*0e70*/  SEL R46, R37, R16, !P1 ;  /* 0x00000010252e7207 */ /* 0x000fe20004800000 */
[----:B------:R-:W-:Y:S06]  /*0e80*/  @P0 BRA `(.L_x_4) ;  /* 0x0000000800b00947 */ /* 0x000fec0003800000 */
[----:B------:R-:W0:Y:S01]  /*0e90*/  LDC.64 R16, c[0x0][0x390] ;  /* 0x0000e400ff107b82 */ /* 0x000e220000000a00 */
[----:B------:R-:W-:Y:S02]  /*0ea0*/  ISETP.NE.AND P1, PT, R49, RZ, PT ;  /* 0x000000ff3100720c */ /* 0x000fe40003f25270 */
[----:B------:R-:W-:-:S05]  /*0eb0*/  LOP3.LUT R21, RZ, R49, RZ, 0x33, !PT ;  /* 0x00000031ff157212 */ /* 0x000fca00078e33ff */
[----:B------:R-:W-:-:S06]  /*0ec0*/  IMAD.IADD R21, R38, 0x1, R21 ;  /* 0x0000000126157824 */ /* 0x000fcc00078e0215 */
[----:B------:R-:W-:Y:S01]  /*0ed0*/  @!P1 IMAD.MOV.U32 R26, RZ, RZ, 0x64 ;  /* 0x00000064ff1a9424 */ /* 0x000fe200078e00ff */
[----:B------:R1:W-:Y:S01]  /*0ee0*/  @!P1 STS [UR4+0xc], R27 ;  /* 0x00000c1bff009988 */ /* 0x0003e20008000804 */
[----:B0-----:R-:W-:-:S04]  /*0ef0*/  IMAD.WIDE R24, R38, 0x8, R16 ;  /* 0x0000000826187825 */ /* 0x001fc800078e0210 */
[----:B------:R-:W-:Y:S01]  /*0f00*/  IMAD.WIDE R16, R21, 0x8, R16 ;  /* 0x0000000815107825 */ /* 0x000fe200078e0210 */
[----:B------:R1:W-:Y:S01]  /*0f10*/  @!P1 ST.E.64.STRONG.GPU desc[UR8][R24.64+0x100], R26 ;  /* 0x0001001a18009985 */ /* 0x0003e2000c10fb08 */
[----:B------:R-:W-:Y:S05]  /*0f20*/  NANOSLEEP 0x33e ;  /* 0x0000033e0000795d */ /* 0x000fea0003800000 */
[----:B------:R-:W2:Y:S01]  /*0f30*/  LD.E.64.STRONG.GPU R40, desc[UR8][R16.64+0x100] ;  /* 0x0001000810287980 */ /* 0x000ea2000c10fb00 */
[----:B------:R-:W-:Y:S01]  /*0f40*/  UMOV UR5, 0xffffffff ;  /* 0xffffffff00057882 */ /* 0x000fe20000000000 */
[----:B--2---:R-:W-:Y:S02]  /*0f50*/  ISETP.NE.AND P0, PT, R40, 0x63, PT ;  /* 0x000000632800780c */ /* 0x004fe40003f05270 */
[----:B-1----:R-:W-:Y:S11]  /*0f60*/  BRA.DIV UR5, `(.L_x_5) ;  /* 0x00000036053c7947 */ /* 0x002ff6000b800000 */
[----:B------:R-:W-:-:S13]  /*0f70*/  VOTE.ANY P0, !P0 ;  /* 0x0000000000ff7806 */ /* 0x000fda0004000100 */
.L_x_34:
[----:B------:R-:W-:Y:S05]  /*0f80*/  @!P0 BRA `(.L_x_6) ;  /* 0x0000000000748947 */ /* 0x000fea0003800000 */
[----:B------:R-:W-:-:S07]  /*0f90*/  IMAD.MOV.U32 R20, RZ, RZ, 0x3b8 ;  /* 0x000003b8ff147424 */ /* 0x000fce00078e00ff */
.L_x_8:
[----:B------:R-:W-:Y:S02]  /*0fa0*/  VIADD R23, R20, 0x1 ;  /* 0x0000000114177836 */ /* 0x000fe40000000000 */
[----:B------:R-:W-:Y:S02]  /*0fb0*/  IMAD R38, R38, 0x41a7, RZ ;  /* 0x000041a726267824 */ /* 0x000fe400078e02ff */
[----:B------:R-:W0:Y:S01]  /*0fc0*/  I2F.U32.RP R22, R23 ;  /* 0x0000001700167306 */ /* 0x000e220000209000 */
[----:B------:R-:W-:Y:S01]  /*0fd0*/  IMAD.MOV R37, RZ, RZ, -R23 ;  /* 0x000000ffff257224 */ /* 0x000fe200078e0a17 */
[----:B------:R-:W-:Y:S02]  /*0fe0*/  ISETP.NE.U32.AND P2, PT, R23, RZ, PT ;  /* 0x000000ff1700720c */ /* 0x000fe40003f45070 */
[----:B------:R-:W-:-:S04]  /*0ff0*/  LOP3.LUT R38, R38, 0x7fffffff, RZ, 0xc0, !PT ;  /* 0x7fffffff26267812 */ /* 0x000fc800078ec0ff */
[----:B0-----:R-:W0:Y:S02]  /*1000*/  MUFU.RCP R22, R22 ;  /* 0x0000001600167308 */ /* 0x001e240000001000 */
[----:B0-----:R-:W-:-:S06]  /*1010*/  VIADD R18, R22, 0xffffffe ;  /* 0x0ffffffe16127836 */ /* 0x001fcc0000000000 */
[----:B------:R0:W1:Y:S02]  /*1020*/  F2I.FTZ.U32.TRUNC.NTZ R19, R18 ;  /* 0x0000001200137305 */ /* 0x000064000021f000 */
[----:B0-----:R-:W-:Y:S02]  /*1030*/  IMAD.MOV.U32 R18, RZ, RZ, RZ ;  /* 0x000000ffff127224 */ /* 0x001fe400078e00ff */
[----:B-1----:R-:W-:-:S04]  /*1040*/  IMAD R37, R37, R19, RZ ;  /* 0x0000001325257224 */ /* 0x002fc800078e02ff */
[----:B------:R-:W-:-:S06]  /*1050*/  IMAD.HI.U32 R19, R19, R37, R18 ;  /* 0x0000002513137227 */ /* 0x000fcc00078e0012 */
[----:B------:R-:W-:-:S04]  /*1060*/  IMAD.HI.U32 R19, R19, R38, RZ ;  /* 0x0000002613137227 */ /* 0x000fc800078e00ff */
[----:B------:R-:W-:-:S04]  /*1070*/  IMAD.MOV R19, RZ, RZ, -R19 ;  /* 0x000000ffff137224 */ /* 0x000fc800078e0a13 */
[----:B------:R-:W-:-:S05]  /*1080*/  IMAD R22, R23, R19, R38 ;  /* 0x0000001317167224 */ /* 0x000fca00078e0226 */
[----:B------:R-:W-:-:S13]  /*1090*/  ISETP.GE.U32.AND P0, PT, R22, R23, PT ;  /* 0x000000171600720c */ /* 0x000fda0003f06070 */
[----:B------:R-:W-:-:S05]  /*10a0*/  @P0 IMAD.IADD R22, R22, 0x1, -R23 ;  /* 0x0000000116160824 */ /* 0x000fca00078e0a17 */
[----:B------:R-:W-:-:S13]  /*10b0*/  ISETP.GE.U32.AND P0, PT, R22, R23, PT ;  /* 0x000000171600720c */ /* 0x000fda0003f06070 */
[----:B------:R-:W-:Y:S01]  /*10c0*/  @P0 IMAD.IADD R22, R22, 0x1, -R23 ;  /* 0x0000000116160824 */ /* 0x000fe200078e0a17 */
[----:B------:R-:W-:-:S04]  /*10d0*/  @!P2 LOP3.LUT R22, RZ, R23, RZ, 0x33, !PT ;  /* 0x00000017ff16a212 */ /* 0x000fc800078e33ff */
[----:B------:R-:W-:Y:S05]  /*10e0*/  NANOSLEEP R22 ;  /* 0x000000160000735d */ /* 0x000fea0003800000 */
[----:B------:R-:W2:Y:S01]  /*10f0*/  LD.E.64.STRONG.GPU R40, desc[UR8][R16.64+0x100] ;  /* 0x0001000810287980 */ /* 0x000ea2000c10fb00 */
[----:B------:R-:W-:Y:S01]  /*1100*/  UMOV UR5, 0xffffffff ;  /* 0xffffffff00057882 */ /* 0x000fe20000000000 */
[----:B------:R-:W-:Y:S02]  /*1110*/  SHF.R.U32.HI R20, RZ, 0x1, R20 ;  /* 0x00000001ff147819 */ /* 0x000fe40000011614 */
[----:B--2---:R-:W-:Y:S01]  /*1120*/  ISETP.NE.AND P0, PT, R40, 0x63, PT ;  /* 0x000000632800780c */ /* 0x004fe20003f05270 */
[----:B------:R-:W-:-:S12]  /*1130*/  BRA.DIV UR5, `(.L_x_7) ;  /* 0x0000003205e87947 */ /* 0x000fd8000b800000 */
[----:B------:R-:W-:-:S13]  /*1140*/  VOTE.ANY P0, !P0 ;  /* 0x0000000000ff7806 */ /* 0x000fda0004000100 */
.L_x_37:
[----:B------:R-:W-:Y:S05]  /*1150*/  @P0 BRA `(.L_x_8) ;  /* 0xfffffffc00900947 */ /* 0x000fea000383ffff */
.L_x_6:
[----:B------:R-:W-:Y:S01]  /*1160*/  UMOV UR5, 0xffffffff ;  /* 0xffffffff00057882 */ /* 0x000fe20000000000 */
[----:B------:R-:W-:Y:S02]  /*1170*/  ISETP.NE.AND P0, PT, R40, 0x65, PT ;  /* 0x000000652800780c */ /* 0x000fe40003f05270 */
[----:B------:R-:W-:Y:S11]  /*1180*/  BRA.DIV UR5, `(.L_x_9) ;  /* 0x0000003205f47947 */ /* 0x000ff6000b800000 */
[----:B------:R-:W0:Y:S01]  /*1190*/  S2R R48, SR_GEMASK ;  /* 0x0000000000307919 */ /* 0x000e220000003c00 */
[----:B------:R-:W-:Y:S01]  /*11a0*/  VOTE.ANY R19, PT, !P0 ;  /* 0x0000000000137806 */ /* 0x000fe200040e0100 */
[C---:B------:R-:W-:Y:S01]  /*11b0*/  VIADD R22, R47.reuse, 0x2 ;  /* 0x000000022f167836 */ /* 0x040fe20000000000 */
[----:B------:R-:W1:Y:S01]  /*11c0*/  LDC.64 R42, c[0x0][0x390] ;  /* 0x0000e400ff2a7b82 */ /* 0x000e620000000a00 */
[C---:B------:R-:W-:Y:S02]  /*11d0*/  VIADD R23, R47.reuse, 0x4 ;  /* 0x000000042f177836 */ /* 0x040fe40000000000 */
[----:B------:R-:W-:Y:S01]  /*11e0*/  VIADD R26, R47, 0x8 ;  /* 0x000000082f1a7836 */ /* 0x000fe20000000000 */
[----:B-1----:R-:W-:Y:S02]  /*11f0*/  IADD3 R42, P3, PT, R42, 0x100, RZ ;  /* 0x000001002a2a7810 */ /* 0x002fe40007f7e0ff */
[----:B0-----:R-:W-:-:S03]  /*1200*/  LOP3.LUT R19, R19, 0x80000000, R48, 0xec, !PT ;  /* 0x8000000013137812 */ /* 0x001fc600078eec30 */
[----:B------:R-:W-:Y:S02]  /*1210*/  IMAD.X R43, RZ, RZ, R43, P3 ;  /* 0x000000ffff2b7224 */ /* 0x000fe400018e062b */
[----:B------:R-:W-:-:S05]  /*1220*/  VIADD R16, R19, 0xffffffff ;  /* 0xffffffff13107836 */ /* 0x000fca0000000000 */
[----:B------:R-:W-:-:S06]  /*1230*/  LOP3.LUT R16, R19, R16, RZ, 0xc, !PT ;  /* 0x0000001013107212 */ /* 0x000fcc00078e0cff */
[----:B------:R-:W0:Y:S02]  /*1240*/  POPC R16, R16 ;  /* 0x0000001000107309 */ /* 0x000e240000000000 */
[----:B0-----:R-:W0:Y:S01]  /*1250*/  SHFL.DOWN PT, R20, R41, 0x1, R16 ;  /* 0x0820000029147989 */ /* 0x001e2200000e0010 */
[----:B------:R-:W-:-:S04]  /*1260*/  ISETP.GE.AND P0, PT, R47, R16, PT ;  /* 0x000000102f00720c */ /* 0x000fc80003f06270 */
[----:B0-----:R-:W-:Y:S02]  /*1270*/  SEL R20, R20, RZ, !P0 ;  /* 0x000000ff14147207 */ /* 0x001fe40004000000 */
[----:B------:R-:W-:-:S03]  /*1280*/  ISETP.GT.AND P0, PT, R22, R16, PT ;  /* 0x000000101600720c */ /* 0x000fc60003f04270 */
[----:B------:R-:W-:-:S05]  /*1290*/  IMAD.IADD R37, R20, 0x1, R41 ;  /* 0x0000000114257824 */ /* 0x000fca00078e0229 */
[----:B------:R-:W0:Y:S02]  /*12a0*/  SHFL.DOWN PT, R20, R37, 0x2, R16 ;  /* 0x0840000025147989 */ /* 0x000e2400000e0010 */
[----:B0-----:R-:W-:Y:S02]  /*12b0*/  SEL R20, R20, RZ, !P0 ;  /* 0x000000ff14147207 */ /* 0x001fe40004000000 */
[----:B------:R-:W-:-:S03]  /*12c0*/  ISETP.GT.AND P0, PT, R23, R16, PT ;  /* 0x000000101700720c */ /* 0x000fc60003f04270 */
[----:B------:R-:W-:Y:S02]  /*12d0*/  IMAD.IADD R39, R37, 0x1, R20 ;  /* 0x0000000125277824 */ /* 0x000fe400078e0214 */
[----:B------:R-:W-:-:S03]  /*12e0*/  VIADD R37, R47, 0x10 ;  /* 0x000000102f257836 */ /* 0x000fc60000000000 */
[----:B------:R-:W0:Y:S02]  /*12f0*/  SHFL.DOWN PT, R20, R39, 0x4, R16 ;  /* 0x0880000027147989 */ /* 0x000e2400000e0010 */
[-C--:B------:R-:W-:Y:S02]  /*1300*/  ISETP.GT.AND P2, PT, R37, R16.reuse, PT ;  /* 0x000000102500720c */ /* 0x080fe40003f44270 */
[----:B0-----:R-:W-:Y:S02]  /*1310*/  SEL R20, R20, RZ, !P0 ;  /* 0x000000ff14147207 */ /* 0x001fe40004000000 */
[----:B------:R-:W-:-:S03]  /*1320*/  ISETP.GT.AND P0, PT, R26, R16, PT ;  /* 0x000000101a00720c */ /* 0x000fc60003f04270 */
[----:B------:R-:W-:-:S05]  /*1330*/  IMAD.IADD R51, R39, 0x1, R20 ;  /* 0x0000000127337824 */ /* 0x000fca00078e0214 */
[----:B------:R-:W0:Y:S02]  /*1340*/  SHFL.DOWN PT, R20, R51, 0x8, R16 ;  /* 0x0900000033147989 */ /* 0x000e2400000e0010 */
[----:B0-----:R-:W-:Y:S02]  /*1350*/  SEL R20, R20, RZ, !P0 ;  /* 0x000000ff14147207 */ /* 0x001fe40004000000 */
[----:B------:R-:W-:-:S03]  /*1360*/  ISETP.NE.AND P0, PT, R40, 0x65, PT ;  /* 0x000000652800780c */ /* 0x000fc60003f05270 */
[----:B------:R-:W-:-:S05]  /*1370*/  IMAD.IADD R41, R51, 0x1, R20 ;  /* 0x0000000133297824 */ /* 0x000fca00078e0214 */
[----:B------:R-:W0:Y:S05]  /*1380*/  SHFL.DOWN PT, R20, R41, 0x10, R16 ;  /* 0x0a00000029147989 */ /* 0x000e2a00000e0010 */
[----:B------:R-:W-:Y:S02]  /*1390*/  VOTE.ALL P0, P0 ;  /* 0x0000000000ff7806 */ /* 0x000fe40000000000 */
[----:B0-----:R-:W-:-:S05]  /*13a0*/  SEL R20, R20, RZ, !P2 ;  /* 0x000000ff14147207 */ /* 0x001fca0005000000 */
[----:B------:R-:W-:-:S07]  /*13b0*/  IMAD.IADD R39, R41, 0x1, R20 ;  /* 0x0000000129277824 */ /* 0x000fce00078e0214 */
.L_x_46:
[----:B------:R-:W-:Y:S05]  /*13c0*/  @!P0 BRA `(.L_x_10) ;  /* 0x0000000400248947 */ /* 0x000fea0003800000 */
[----:B------:R-:W-:-:S07]  /*13d0*/  IMAD.MOV.U32 R44, RZ, RZ, 0x3b8 ;  /* 0x000003b8ff2c7424 */ /* 0x000fce00078e00ff */
.L_x_16:
[----:B------:R-:W-:Y:S02]  /*13e0*/  IMAD.MOV.U32 R16, RZ, RZ, R42 ;  /* 0x000000ffff107224 */ /* 0x000fe400078e002a */
[----:B------:R-:W-:Y:S02]  /*13f0*/  IMAD.MOV.U32 R17, RZ, RZ, R43 ;  /* 0x000000ffff117224 */ /* 0x000fe400078e002b */
[----:B------:R-:W-:-:S05]  /*1400*/  IMAD.WIDE R16, R21, 0x8, R16 ;  /* 0x0000000815107825 */ /* 0x000fca00078e0210 */
[----:B------:R-:W2:Y:S01]  /*1410*/  LD.E.64.STRONG.GPU R40, desc[UR8][R16.64+-0x100] ;  /* 0xffff000810287980 */ /* 0x000ea2000c10fb00 */
[----:B------:R-:W-:Y:S05]  /*1420*/  YIELD ;  /* 0x0000000000007946 */ /* 0x000fea0003800000 */
[----:B------:R-:W-:Y:S01]  /*1430*/  UMOV UR5, 0xffffffff ;  /* 0xffffffff00057882 */ /* 0x000fe20000000000 */
[----:B------:R-:W-:Y:S02]  /*1440*/  SHF.R.U32.HI R44, RZ, 0x1, R44 ;  /* 0x00000001ff2c7819 */ /* 0x000fe4000001162c */
[----:B--2---:R-:W-:Y:S01]  /*1450*/  ISETP.NE.AND P0, PT, R40, 0x63, PT ;  /* 0x000000632800780c */ /* 0x004fe20003f05270 */
[----:B------:R-:W-:-:S12]  /*1460*/  BRA.DIV UR5, `(.L_x_11) ;  /* 0x0000003605407947 */ /* 0x000fd8000b800000 */
[----:B------:R-:W-:-:S13]  /*1470*/  VOTE.ANY P0, !P0 ;  /* 0x0000000000ff7806 */ /* 0x000fda0004000100 */
.L_x_49:
[----:B------:R-:W-:Y:S05]  /*1480*/  @!P0 BRA `(.L_x_12) ;  /* 0x0000000000748947 */ /* 0x000fea0003800000 */
[----:B------:R-:W-:-:S07]  /*1490*/  IMAD.MOV.U32 R20, RZ, RZ, R44 ;  /* 0x000000ffff147224 */ /* 0x000fce00078e002c */
.L_x_14:
        /* <DEDUP_REMOVED lines=27> */
.L_x_52:
[----:B------:R-:W-:Y:S05]  /*1650*/  @P0 BRA `(.L_x_14) ;  /* 0xfffffffc00900947 */ /* 0x000fea000383ffff */
.L_x_12:
[----:B------:R-:W-:Y:S01]  /*1660*/  UMOV UR5, 0xffffffff ;  /* 0xffffffff00057882 */ /* 0x000fe20000000000 */
[----:B------:R-:W-:Y:S02]  /*1670*/  ISETP.NE.AND P0, PT, R40, 0x65, PT ;  /* 0x000000652800780c */ /* 0x000fe40003f05270 */
[----:B------:R-:W-:Y:S11]  /*1680*/  BRA.DIV UR5, `(.L_x_15) ;  /* 0x0000003205f87947 */ /* 0x000ff6000b800000 */
[----:B------:R-:W-:Y:S01]  /*1690*/  VOTE.ANY R19, PT, !P0 ;  /* 0x0000000000137806 */ /* 0x000fe200040e0100 */
[----:B------:R-:W-:-:S03]  /*16a0*/  VIADD R21, R21, 0xffffffe0 ;  /* 0xffffffe015157836 */ /* 0x000fc60000000000 */
[----:B------:R-:W-:-:S05]  /*16b0*/  LOP3.LUT R19, R19, 0x80000000, R48, 0xec, !PT ;  /* 0x8000000013137812 */ /* 0x000fca00078eec30 */
[----:B------:R-:W-:-:S05]  /*16c0*/  VIADD R16, R19, 0xffffffff ;  /* 0xffffffff13107836 */ /* 0x000fca0000000000 */
[----:B------:R-:W-:-:S06]  /*16d0*/  LOP3.LUT R16, R19, R16, RZ, 0xc, !PT ;  /* 0x0000001013107212 */ /* 0x000fcc00078e0cff */
[----:B------:R-:W0:Y:S02]  /*16e0*/  POPC R16, R16 ;  /* 0x0000001000107309 */ /* 0x000e240000000000 */
[----:B0-----:R-:W0:Y:S01]  /*16f0*/  SHFL.DOWN PT, R20, R41, 0x1, R16 ;  /* 0x0820000029147989 */ /* 0x001e2200000e0010 */
[-C--:B------:R-:W-:Y:S02]  /*1700*/  ISETP.GE.AND P0, PT, R47, R16.reuse, PT ;  /* 0x000000102f00720c */ /* 0x080fe40003f06270 */
[-C--:B------:R-:W-:Y:S02]  /*1710*/  ISETP.GT.AND P2, PT, R37, R16.reuse, PT ;  /* 0x000000102500720c */ /* 0x080fe40003f44270 */
[----:B0-----:R-:W-:Y:S02]  /*1720*/  SEL R20, R20, RZ, !P0 ;  /* 0x000000ff14147207 */ /* 0x001fe40004000000 */
[----:B------:R-:W-:-:S03]  /*1730*/  ISETP.GT.AND P0, PT, R22, R16, PT ;  /* 0x000000101600720c */ /* 0x000fc60003f04270 */
[----:B------:R-:W-:-:S05]  /*1740*/  IMAD.IADD R51, R20, 0x1, R41 ;  /* 0x0000000114337824 */ /* 0x000fca00078e0229 */
[----:B------:R-:W0:Y:S02]  /*1750*/  SHFL.DOWN PT, R20, R51, 0x2, R16 ;  /* 0x0840000033147989 */ /* 0x000e2400000e0010 */
        /* <DEDUP_REMOVED lines=13> */
[----:B0-----:R-:W-:-:S04]  /*1830*/  SEL R20, R20, RZ, !P2 ;  /* 0x000000ff14147207 */ /* 0x001fc80005000000 */
[----:B------:R-:W-:-:S07]  /*1840*/  IADD3 R39, PT, PT, R50, R20, R39 ;  /* 0x0000001432277210 */ /* 0x000fce0007ffe027 */
.L_x_61:
[----:B------:R-:W-:Y:S05]  /*1850*/  @P0 BRA `(.L_x_16) ;  /* 0xfffffff800e00947 */ /* 0x000fea000383ffff */
.L_x_10:
[----:B------:R-:W-:Y:S01]  /*1860*/  ISETP.NE.AND P0, PT, R47, RZ, PT ;  /* 0x000000ff2f00720c */ /* 0x000fe20003f05270 */
[----:B------:R-:W0:Y:S01]  /*1870*/  @!P1 S2R R17, SR_CgaCtaId ;  /* 0x0000000000119919 */ /* 0x000e220000008800 */
[----:B------:R-:W-:Y:S01]  /*1880*/  @!P1 MOV R16, 0x400 ;  /* 0x0000040000109802 */ /* 0x000fe20000000f00 */
[----:B------:R-:W-:Y:S02]  /*1890*/  @!P1 IMAD.IADD R27, R27, 0x1, R39 ;  /* 0x000000011b1b9824 */ /* 0x000fe400078e0227 */
[----:B------:R-:W-:-:S05]  /*18a0*/  @!P1 IMAD.MOV.U32 R26, RZ, RZ, 0x65 ;  /* 0x00000065ff1a9424 */ /* 0x000fca00078e00ff */
[----:B------:R1:W-:Y:S03]  /*18b0*/  @!P1 ST.E.64.STRONG.GPU desc[UR8][R24.64+0x100], R26 ;  /* 0x0001001a18009985 */ /* 0x0003e6000c10fb08 */
[----:B------:R-:W-:Y:S01]  /*18c0*/  @!P0 MOV R19, 0x400 ;  /* 0x0000040000138802 */ /* 0x000fe20000000f00 */
[----:B------:R-:W2:Y:S01]  /*18d0*/  @!P0 S2R R20, SR_CgaCtaId ;  /* 0x0000000000148919 */ /* 0x000ea20000008800 */
[----:B0-----:R-:W-:Y:S01]  /*18e0*/  @!P1 LEA R18, R17, R16, 0x18 ;  /* 0x0000001011129211 */ /* 0x001fe200078ec0ff */
[----:B------:R-:W-:Y:S02]  /*18f0*/  IMAD.MOV.U32 R16, RZ, RZ, R46 ;  /* 0x000000ffff107224 */ /* 0x000fe400078e002e */
[----:B------:R-:W-:Y:S02]  /*1900*/  @!P0 IMAD.MOV.U32 R16, RZ, RZ, R39 ;  /* 0x000000ffff108224 */ /* 0x000fe400078e0027 */
[----:B------:R1:W-:Y:S04]  /*1910*/  @!P1 STS [R18+0x8], R27 ;  /* 0x0000081b12009388 */ /* 0x0003e80000000800 */
[----:B------:R1:W-:Y:S01]  /*1920*/  @!P1 STS [R18+0x4], R39 ;  /* 0x0000042712009388 */ /* 0x0003e20000000800 */
[----:B--2---:R-:W-:-:S05]  /*1930*/  @!P0 LEA R20, R20, R19, 0x18 ;  /* 0x0000001314148211 */ /* 0x004fca00078ec0ff */
[----:B------:R1:W-:Y:S02]  /*1940*/  @!P0 STS [R20+0x4c], R39 ;  /* 0x00004c2714008388 */ /* 0x0003e40000000800 */
.L_x_4:
[----:B------:R-:W-:Y:S05]  /*1950*/  WARPSYNC.ALL ;  /* 0x0000000000007948 */ /* 0x000fea0003800000 */
[----:B------:R-:W0:Y:S08]  /*1960*/  S2UR UR6, SR_CgaCtaId ;  /* 0x00000000000679c3 */ /* 0x000e300000008800 */
[----:B------:R-:W-:Y:S01]  /*1970*/  BAR.SYNC.DEFER_BLOCKING 0x0 ;  /* 0x0000000000007b1d */ /* 0x000fe20000010000 */
[----:B------:R-:W-:-:S05]  /*1980*/  ISETP.NE.AND P0, PT, R49, RZ, PT ;  /* 0x000000ff3100720c */ /* 0x000fca0003f05270 */
[----:B------:R-:W-:Y:S02]  /*1990*/  UMOV UR5, 0x400 ;  /* 0x0000040000057882 */ /* 0x000fe40000000000 */
[----:B0-----:R-:W-:-:S09]  /*19a0*/  ULEA UR5, UR6, UR5, 0x18 ;  /* 0x0000000506057291 */ /* 0x001fd2000f8ec0ff */
[----:B------:R-:W0:Y:S02]  /*19b0*/  LDS R17, [UR5+0x4c] ;  /* 0x00004c05ff117984 */ /* 0x000e240008000800 */
[----:B0-----:R-:W-:-:S05]  /*19c0*/  SEL R17, R17, RZ, P0 ;  /* 0x000000ff11117207 */ /* 0x001fca0000000000 */
[----:B------:R-:W-:-:S07]  /*19d0*/  IMAD.IADD R16, R17, 0x1, R16 ;  /* 0x0000000111107824 */ /* 0x000fce00078e0210 */
.L_x_3:
[----:B------:R-:W-:Y:S05]  /*19e0*/  BSYNC.RECONVERGENT B0 ;  /* 0x0000000000007941 */ /* 0x000fea0003800200 */
.L_x_1:
[----:B------:R-:W-:Y:S01]  /*19f0*/  IMAD.IADD R17, R4, 0x1, R16 ;  /* 0x0000000104117824 */ /* 0x000fe200078e0210 */
[----:B------:R-:W-:Y:S03]  /*1a00*/  BAR.SYNC.DEFER_BLOCKING 0x0 ;  /* 0x0000000000007b1d */ /* 0x000fe60000010000 */
[----:B------:R-:W-:-:S03]  /*1a10*/  IMAD.IADD R4, R5, 0x1, R17 ;  /* 0x0000000105047824 */ /* 0x000fc600078e0211 */
[----:B------:R-:W2:Y:S01]  /*1a20*/  LDCU.64 UR6, c[0x0][0x388] ;  /* 0x00007100ff0677ac */ /* 0x000ea20008000a00 */
[----:B------:R-:W-:-:S04]  /*1a30*/  IMAD.IADD R5, R6, 0x1, R4 ;  /* 0x0000000106057824 */ /* 0x000fc800078e0204 */
[----:B------:R-:W-:-:S04]  /*1a40*/  IMAD.IADD R6, R7, 0x1, R5 ;  /* 0x0000000107067824 */ /* 0x000fc800078e0205 */
[----:B------:R-:W-:-:S04]  /*1a50*/  IMAD.IADD R7, R8, 0x1, R6 ;  /* 0x0000000108077824 */ /* 0x000fc800078e0206 */
[----:B------:R-:W-:-:S04]  /*1a60*/  IMAD.IADD R8, R9, 0x1, R7 ;  /* 0x0000000109087824 */ /* 0x000fc800078e0207 */
[----:B------:R-:W-:Y:S01]  /*1a70*/  IMAD.IADD R9, R10, 0x1, R8 ;  /* 0x000000010a097824 */ /* 0x000fe200078e0208 */
[----:B------:R-:W-:Y:S03]  /*1a80*/  STS.64 [R0], R16 ;  /* 0x0000001000007388 */ /* 0x000fe60000000a00 */
[----:B------:R-:W-:Y:S01]  /*1a90*/  IMAD.IADD R10, R11, 0x1, R9 ;  /* 0x000000010b0a7824 */ /* 0x000fe200078e0209 */
[----:B------:R2:W-:Y:S03]  /*1aa0*/  STS.64 [R0+0x8], R4 ;  /* 0x0000080400007388 */ /* 0x0005e60000000a00 */
[----:B------:R-:W-:Y:S01]  /*1ab0*/  IMAD.IADD R11, R12, 0x1, R10 ;  /* 0x000000010c0b7824 */ /* 0x000fe200078e020a */
[----:B------:R-:W-:Y:S03]  /*1ac0*/  STS.64 [R0+0x10], R6 ;  /* 0x0000100600007388 */ /* 0x000fe60000000a00 */
[----:B------:R-:W-:Y:S01]  /*1ad0*/  IMAD.IADD R12, R13, 0x1, R11 ;  /* 0x000000010d0c7824 */ /* 0x000fe200078e020b */
[----:B------:R-:W-:Y:S03]  /*1ae0*/  STS.64 [R0+0x18], R8 ;  /* 0x0000180800007388 */ /* 0x000fe60000000a00 */
[----:B------:R-:W-:Y:S01]  /*1af0*/  IMAD.IADD R13, R14, 0x1, R12 ;  /* 0x000000010e0d7824 */ /* 0x000fe200078e020c */
[----:B------:R-:W-:Y:S01]  /*1b00*/  STS.64 [R0+0x20], R10 ;  /* 0x0000200a00007388 */ /* 0x000fe20000000a00 */
[----:B--2---:R-:W-:-:S02]  /*1b10*/  IADD3 R4, P0, PT, R45, UR6, RZ ;  /* 0x000000062d047c10 */ /* 0x004fc4000ff1e0ff */
[----:B------:R-:W-:Y:S01]  /*1b20*/  IMAD.IADD R14, R15, 0x1, R13 ;  /* 0x000000010f0e7824 */ /* 0x000fe200078e020d */
[----:B------:R-:W-:Y:S01]  /*1b30*/  STS.64 [R0+0x28], R12 ;  /* 0x0000280c00007388 */ /* 0x000fe20000000a00 */
[----:B------:R-:W-:Y:S02]  /*1b40*/  IADD3.X R5, PT, PT, R3, UR7, RZ, P0, !PT ;  /* 0x0000000703057c10 */ /* 0x000fe400087fe4ff */
[----:B------:R-:W-:-:S04]  /*1b50*/  IMAD.IADD R15, R28, 0x1, R14 ;  /* 0x000000011c0f7824 */ /* 0x000fc800078e020e */
[----:B01----:R-:W-:Y:S01]  /*1b60*/  IMAD.IADD R18, R29, 0x1, R15 ;  /* 0x000000011d127824 */ /* 0x003fe200078e020f */
[----:B------:R-:W-:Y:S03]  /*1b70*/  STS.64 [R0+0x30], R14 ;  /* 0x0000300e00007388 */ /* 0x000fe60000000a00 */
[----:B------:R-:W-:-:S04]  /*1b80*/  IMAD.IADD R19, R30, 0x1, R18 ;  /* 0x000000011e137824 */ /* 0x000fc800078e0212 */
[----:B------:R-:W-:Y:S01]  /*1b90*/  IMAD.IADD R20, R31, 0x1, R19 ;  /* 0x000000011f147824 */ /* 0x000fe200078e0213 */
[----:B------:R-:W-:Y:S03]  /*1ba0*/  STS.64 [R0+0x38], R18 ;  /* 0x0000381200007388 */ /* 0x000fe60000000a00 */
[----:B------:R-:W-:-:S04]  /*1bb0*/  IMAD.IADD R21, R32, 0x1, R20 ;  /* 0x0000000120157824 */ /* 0x000fc800078e0214 */
[----:B------:R-:W-:Y:S01]  /*1bc0*/  IMAD.IADD R22, R33, 0x1, R21 ;  /* 0x0000000121167824 */ /* 0x000fe200078e0215 */
[----:B------:R-:W-:Y:S03]  /*1bd0*/  STS.64 [R0+0x40], R20 ;  /* 0x0000401400007388 */ /* 0x000fe60000000a00 */
[----:B------:R-:W-:-:S04]  /*1be0*/  IMAD.IADD R23, R34, 0x1, R22 ;  /* 0x0000000122177824 */ /* 0x000fc800078e0216 */
[----:B------:R-:W-:Y:S01]  /*1bf0*/  IMAD.IADD R24, R35, 0x1, R23 ;  /* 0x0000000123187824 */ /* 0x000fe200078e0217 */
[----:B------:R-:W-:Y:S03]  /*1c00*/  STS.64 [R0+0x48], R22 ;  /* 0x0000481600007388 */ /* 0x000fe60000000a00 */
[----:B------:R-:W-:-:S05]  /*1c10*/  IMAD.IADD R25, R36, 0x1, R24 ;  /* 0x0000000124197824 */ /* 0x000fca00078e0218 */
[----:B------:R-:W-:Y:S01]  /*1c20*/  STS.64 [R0+0x50], R24 ;  /* 0x0000501800007388 */ /* 0x000fe20000000a00 */
[----:B------:R-:W-:-:S03]  /*1c30*/  NOP ;  /* 0x0000000000007918 */ /* 0x000fc60000000000 */
[----:B------:R-:W0:Y:S04]  /*1c40*/  LDS R7, [R2] ;  /* 0x0000000002077984 */ /* 0x000e280000000800 */
[----:B------:R-:W1:Y:S04]  /*1c50*/  LDS R9, [R2+0x80] ;  /* 0x0000800002097984 */ /* 0x000e680000000800 */
[----:B------:R-:W2:Y:S04]  /*1c60*/  LDS R11, [R2+0x100] ;  /* 0x00010000020b7984 */ /* 0x000ea80000000800 */
[----:B------:R-:W3:Y:S04]  /*1c70*/  LDS R13, [R2+0x180] ;  /* 0x00018000020d7984 */ /* 0x000ee80000000800 */
[----:B------:R-:W4:Y:S04]  /*1c80*/  LDS R15, [R2+0x200] ;  /* 0x00020000020f7984 */ /* 0x000f280000000800 */
[----:B------:R-:W5:Y:S04]  /*1c90*/  LDS R17, [R2+0x280] ;  /* 0x0002800002117984 */ /* 0x000f680000000800 */
        /* <DEDUP_REMOVED lines=16> */
[----:B0-----:R-:W-:Y:S04]  /*1da0*/  STG.E desc[UR8][R4.64], R7 ;  /* 0x0000000704007986 */ /* 0x001fe8000c101908 */
[----:B-1----:R-:W-:Y:S04]  /*1db0*/  STG.E desc[UR8][R4.64+0x80], R9 ;  /* 0x0000800904007986 */ /* 0x002fe8000c101908 */
[----:B--2---:R-:W-:Y:S04]  /*1dc0*/  STG.E desc[UR8][R4.64+0x100], R11 ;  /* 0x0001000b04007986 */ /* 0x004fe8000c101908 */
[----:B---3--:R-:W-:Y:S04]  /*1dd0*/  STG.E desc[UR8][R4.64+0x180], R13 ;  /* 0x0001800d04007986 */ /* 0x008fe8000c101908 */
[----:B----4-:R-:W-:Y:S04]  /*1de0*/  STG.E desc[UR8][R4.64+0x200], R15 ;  /* 0x0002000f04007986 */ /* 0x010fe8000c101908 */
[----:B-----5:R-:W-:Y:S04]  /*1df0*/  STG.E desc[UR8][R4.64+0x280], R17 ;  /* 0x0002801104007986 */ /* 0x020fe8000c101908 */
[----:B------:R-:W-:Y:S04]  /*1e00*/  STG.E desc[UR8][R4.64+0x300], R19 ;  /* 0x0003001304007986 */ /* 0x000fe8000c101908 */
        /* <DEDUP_REMOVED lines=14> */
[----:B------:R-:W-:Y:S01]  /*1ef0*/  STG.E desc[UR8][R4.64+0xa80], R51 ;  /* 0x000a803304007986 */ /* 0x000fe2000c101908 */
[----:B------:R-:W-:Y:S05]  /*1f00*/  EXIT ;  /* 0x000000000000794d */ /* 0x000fea0003800000 */
.L_x_0:
[----:B------:R-:W-:-:S13]  /*1f10*/  ISETP.NE.AND P0, PT, R0, RZ, PT ;  /* 0x000000ff0000720c */ /* 0x000fda0003f05270 */
[----:B------:R-:W-:Y:S05]  /*1f20*/  @!P0 EXIT ;  /* 0x000000000000894d */ /* 0x000fea0003800000 */
[----:B------:R-:W0:Y:S02]  /*1f30*/  LDC.64 R2, c[0x0][0x380] ;  /* 0x0000e000ff027b82 */ /* 0x000e240000000a00 */
[----:B0-----:R-:W-:-:S05]  /*1f40*/  IMAD.WIDE.U32 R2, R5, 0x4, R2 ;  /* 0x0000000405027825 */ /* 0x001fca00078e0002 */
[----:B------:R0:W2:Y:S01]  /*1f50*/  LDG.E R4, desc[UR8][R2.64] ;  /* 0x0000000802047981 */ /* 0x0000a2000c1e1900 */
[----:B------:R-:W3:Y:S02]  /*1f60*/  S2R R13, SR_TID.X ;  /* 0x00000000000d7919 */ /* 0x000ee40000002100 */
[C---:B---3--:R-:W-:Y:S02]  /*1f70*/  LOP3.LUT R5, R13.reuse, 0x1f, RZ, 0xc0, !PT ;  /* 0x0000001f0d057812 */ /* 0x048fe400078ec0ff */
[----:B------:R-:W-:-:S05]  /*1f80*/  LOP3.LUT R6, R13, 0x3e0, RZ, 0xc0, !PT ;  /* 0x000003e00d067812 */ /* 0x000fca00078ec0ff */
[----:B------:R-:W-:-:S04]  /*1f90*/  IMAD R11, R6, 0x16, R5 ;  /* 0x00000016060b7824 */ /* 0x000fc800078e0205 */
[C---:B------:R-:W-:Y:S01]  /*1fa0*/  VIADD R5, R11.reuse, 0x20 ;  /* 0x000000200b057836 */ /* 0x040fe20000000000 */
[C---:B------:R-:W-:Y:S01]  /*1fb0*/  ISETP.GE.U32.AND P6, PT, R11.reuse, R0, PT ;  /* 0x000000000b00720c */ /* 0x040fe20003fc6070 */
[C---:B------:R-:W-:Y:S01]  /*1fc0*/  VIADD R9, R11.reuse, 0xa0 ;  /* 0x000000a00b097836 */ /* 0x040fe20000000000 */
[C---:B0-----:R-:W-:Y:S01]  /*1fd0*/  LEA R2, P1, R11.reuse, R2, 0x2 ;  /* 0x000000020b027211 */ /* 0x041fe200078210ff */
[----:B------:R-:W-:Y:S01]  /*1fe0*/  VIADD R7, R11, 0x80 ;  /* 0x000000800b077836 */ /* 0x000fe20000000000 */
[-C--:B------:R-:W-:Y:S01]  /*1ff0*/  ISETP.GE.U32.AND P5, PT, R5, R0.reuse, PT ;  /* 0x000000000500720c */ /* 0x080fe20003fa6070 */
[----:B------:R-:W-:Y:S01]  /*2000*/  VIADD R5, R11, 0xe0 ;  /* 0x000000e00b057836 */ /* 0x000fe20000000000 */
[-C--:B------:R-:W-:Y:S01]  /*2010*/  ISETP.GE.U32.AND P4, PT, R9, R0.reuse, PT ;  /* 0x000000000900720c */ /* 0x080fe20003f86070 */
[----:B------:R-:W-:Y:S01]  /*2020*/  IMAD.X R3, RZ, RZ, R3, P1 ;  /* 0x000000ffff037224 */ /* 0x000fe200008e0603 */
[-C--:B------:R-:W-:Y:S01]  /*2030*/  ISETP.GE.U32.AND P0, PT, R7, R0.reuse, PT ;  /* 0x000000000700720c */ /* 0x080fe20003f06070 */
[----:B------:R-:W-:Y:S01]  /*2040*/  VIADD R7, R11, 0x120 ;  /* 0x000001200b077836 */ /* 0x000fe20000000000 */
[----:B------:R-:W-:Y:S01]  /*2050*/  ISETP.GE.U32.AND P3, PT, R5, R0, PT ;  /* 0x000000000500720c */ /* 0x000fe20003f66070 */
[----:B------:R-:W-:-:S02]  /*2060*/  VIADD R5, R11, 0x200 ;  /* 0x000002000b057836 */ /* 0x000fc40000000000 */
[----:B------:R-:W-:Y:S01]  /*2070*/  VIADD R9, R11, 0x1c0 ;  /* 0x000001c00b097836 */ /* 0x000fe20000000000 */
[----:B------:R-:W-:-:S04]  /*2080*/  ISETP.GE.U32.AND P2, PT, R7, R0, PT ;  /* 0x000000000700720c */ /* 0x000fc80003f46070 */
[----:B------:R-:W-:Y:S01]  /*2090*/  ISETP.GE.U32.AND P1, PT, R9, R0, PT ;  /* 0x000000000900720c */ /* 0x000fe20003f26070 */
[C---:B------:R-:W-:Y:S02]  /*20a0*/  VIADD R7, R11.reuse, 0x260 ;  /* 0x000002600b077836 */ /* 0x040fe40000000000 */
[C---:B------:R-:W-:Y:S02]  /*20b0*/  VIADD R51, R11.reuse, 0x40 ;  /* 0x000000400b337836 */ /* 0x040fe40000000000 */
[C---:B------:R-:W-:Y:S02]  /*20c0*/  VIADD R50, R11.reuse, 0x60 ;  /* 0x000000600b327836 */ /* 0x040fe40000000000 */
[C---:B------:R-:W-:Y:S02]  /*20d0*/  VIADD R49, R11.reuse, 0xc0 ;  /* 0x000000c00b317836 */ /* 0x040fe40000000000 */
[C---:B------:R-:W-:Y:S02]  /*20e0*/  VIADD R48, R11.reuse, 0x100 ;  /* 0x000001000b307836 */ /* 0x040fe40000000000 */
[----:B------:R-:W-:-:S02]  /*20f0*/  VIADD R47, R11, 0x140 ;  /* 0x000001400b2f7836 */ /* 0x000fc40000000000 */
[C---:B------:R-:W-:Y:S02]  /*2100*/  VIADD R46, R11.reuse, 0x160 ;  /* 0x000001600b2e7836 */ /* 0x040fe40000000000 */
[C---:B------:R-:W-:Y:S02]  /*2110*/  VIADD R45, R11.reuse, 0x180 ;  /* 0x000001800b2d7836 */ /* 0x040fe40000000000 */
[C---:B------:R-:W-:Y:S02]  /*2120*/  VIADD R43, R11.reuse, 0x1a0 ;  /* 0x000001a00b2b7836 */ /* 0x040fe40000000000 */
[C---:B------:R-:W-:Y:S02]  /*2130*/  VIADD R42, R11.reuse, 0x1e0 ;  /* 0x000001e00b2a7836 */ /* 0x040fe40000000000 */
[C---:B------:R-:W-:Y:S02]  /*2140*/  VIADD R41, R11.reuse, 0x240 ;  /* 0x000002400b297836 */ /* 0x040fe40000000000 */
[----:B------:R-:W-:-:S02]  /*2150*/  VIADD R40, R11, 0x2a0 ;  /* 0x000002a00b287836 */ /* 0x000fc40000000000 */
[----:B--2---:R-:W-:Y:S02]  /*2160*/  IMAD.MOV.U32 R16, RZ, RZ, R4 ;  /* 0x000000ffff107224 */ /* 0x004fe400078e0004 */
[----:B------:R-:W2:Y:S01]  /*2170*/  @!P6 LDG.E R4, desc[UR8][R2.64] ;  /* 0x000000080204e981 */ /* 0x000ea2000c1e1900 */
[-C--:B------:R-:W-:Y:S01]  /*2180*/  ISETP.GE.U32.AND P6, PT, R5, R0.reuse, PT ;  /* 0x000000000500720c */ /* 0x080fe20003fc6070 */
[--C-:B------:R-:W-:Y:S02]  /*2190*/  IMAD.MOV.U32 R6, RZ, RZ, R16.reuse ;  /* 0x000000ffff067224 */ /* 0x100fe400078e0010 */
[----:B------:R-:W-:Y:S02]  /*21a0*/  VIADD R5, R11, 0x220 ;  /* 0x000002200b057836 */ /* 0x000fe40000000000 */
[----:B------:R-:W-:Y:S02]  /*21b0*/  IMAD.MOV.U32 R14, RZ, RZ, R16 ;  /* 0x000000ffff0e7224 */ /* 0x000fe400078e0010 */
[----:B------:R-:W3:Y:S01]  /*21c0*/  @!P5 LDG.E R6, desc[UR8][R2.64+0x80] ;  /* 0x000080080206d981 */ /* 0x000ee2000c1e1900 */
[----:B------:R-:W-:Y:S01]  /*21d0*/  ISETP.GE.U32.AND P5, PT, R5, R0, PT ;  /* 0x000000000500720c */ /* 0x000fe20003fa6070 */
[----:B------:R-:W-:-:S02]  /*21e0*/  VIADD R5, R11, 0x280 ;  /* 0x000002800b057836 */ /* 0x000fc40000000000 */
[----:B------:R-:W4:Y:S01]  /*21f0*/  @!P4 LDG.E R14, desc[UR8][R2.64+0x280] ;  /* 0x00028008020ec981 */ /* 0x000f22000c1e1900 */
[--C-:B------:R-:W-:Y:S02]  /*2200*/  IMAD.MOV.U32 R12, RZ, RZ, R16.reuse ;  /* 0x000000ffff0c7224 */ /* 0x100fe400078e0010 */
[-C--:B------:R-:W-:Y:S01]  /*2210*/  ISETP.GE.U32.AND P4, PT, R5, R0.reuse, PT ;  /* 0x000000000500720c */ /* 0x080fe20003f86070 */
[--C-:B------:R-:W-:Y:S02]  /*2220*/  IMAD.MOV.U32 R20, RZ, RZ, R16.reuse ;  /* 0x000000ffff147224 */ /* 0x100fe400078e0010 */
[--C-:B------:R-:W-:Y:S01]  /*2230*/  IMAD.MOV.U32 R24, RZ, RZ, R16.reuse ;  /* 0x000000ffff187224 */ /* 0x100fe200078e0010 */
[----:B------:R-:W4:Y:S01]  /*2240*/  @!P0 LDG.E R12, desc[UR8][R2.64+0x200] ;  /* 0x00020008020c8981 */ /* 0x000f22000c1e1900 */
[--C-:B------:R-:W-:Y:S02]  /*2250*/  IMAD.MOV.U32 R34, RZ, RZ, R16.reuse ;  /* 0x000000ffff227224 */ /* 0x100fe400078e0010 */
[----:B------:R-:W-:Y:S01]  /*2260*/  IMAD.MOV.U32 R5, RZ, RZ, R16 ;  /* 0x000000ffff057224 */ /* 0x000fe200078e0010 */
[----:B------:R-:W4:Y:S01]  /*2270*/  @!P3 LDG.E R20, desc[UR8][R2.64+0x380] ;  /* 0x000380080214b981 */ /* 0x000f22000c1e1900 */
[----:B------:R-:W-:-:S02]  /*2280*/  ISETP.GE.U32.AND P0, PT, R7, R0, PT ;  /* 0x000000000700720c */ /* 0x000fc40003f06070 */
[-C--:B------:R-:W-:Y:S01]  /*2290*/  ISETP.GE.U32.AND P3, PT, R51, R0.reuse, PT ;  /* 0x000000003300720c */ /* 0x080fe20003f66070 */
[----:B------:R-:W4:Y:S01]  /*22a0*/  @!P2 LDG.E R24, desc[UR8][R2.64+0x480] ;  /* 0x000480080218a981 */ /* 0x000f22000c1e1900 */
[----:B------:R-:W-:-:S03]  /*22b0*/  ISETP.GE.U32.AND P2, PT, R50, R0, PT ;  /* 0x000000003200720c */ /* 0x000fc60003f46070 */
[----:B------:R-:W4:Y:S01]  /*22c0*/  @!P1 LDG.E R34, desc[UR8][R2.64+0x700] ;  /* 0x0007000802229981 */ /* 0x000f22000c1e1900 */
[----:B------:R-:W-:-:S03]  /*22d0*/  ISETP.GE.U32.AND P1, PT, R49, R0, PT ;  /* 0x000000003100720c */ /* 0x000fc60003f26070 */
[----:B------:R-:W4:Y:S01]  /*22e0*/  @!P6 LDG.E R5, desc[UR8][R2.64+0x800] ;  /* 0x000800080205e981 */ /* 0x000f22000c1e1900 */
[----:B------:R-:W-:Y:S01]  /*22f0*/  ISETP.GE.U32.AND P6, PT, R48, R0, PT ;  /* 0x000000003000720c */ /* 0x000fe20003fc6070 */
[--C-:B------:R-:W-:Y:S02]  /*2300*/  IMAD.MOV.U32 R7, RZ, RZ, R16.reuse ;  /* 0x000000ffff077224 */ /* 0x100fe400078e0010 */
[--C-:B------:R-:W-:Y:S02]  /*2310*/  IMAD.MOV.U32 R9, RZ, RZ, R16.reuse ;  /* 0x000000ffff097224 */ /* 0x100fe400078e0010 */
[--C-:B------:R-:W-:Y:S02]  /*2320*/  IMAD.MOV.U32 R11, RZ, RZ, R16.reuse ;  /* 0x000000ffff0b7224 */ /* 0x100fe400078e0010 */
[--C-:B------:R-:W-:Y:S01]  /*2330*/  IMAD.MOV.U32 R8, RZ, RZ, R16.reuse ;  /* 0x000000ffff087224 */ /* 0x100fe200078e0010 */
[----:B------:R-:W4:Y:S01]  /*2340*/  @!P5 LDG.E R7, desc[UR8][R2.64+0x880] ;  /* 0x000880080207d981 */ /* 0x000f22000c1e1900 */
[----:B------:R-:W-:-:S02]  /*2350*/  IMAD.MOV.U32 R10, RZ, RZ, R16 ;  /* 0x000000ffff0a7224 */ /* 0x000fc400078e0010 */
[--C-:B------:R-:W-:Y:S01]  /*2360*/  IMAD.MOV.U32 R18, RZ, RZ, R16.reuse ;  /* 0x000000ffff127224 */ /* 0x100fe200078e0010 */
[----:B------:R-:W4:Y:S01]  /*2370*/  @!P0 LDG.E R9, desc[UR8][R2.64+0x980] ;  /* 0x0009800802098981 */ /* 0x000f22000c1e1900 */
[----:B------:R-:W-:Y:S01]  /*2380*/  IMAD.MOV.U32 R22, RZ, RZ, R16 ;  /* 0x000000ffff167224 */ /* 0x000fe200078e0010 */
[-C--:B------:R-:W-:Y:S02]  /*2390*/  ISETP.GE.U32.AND P5, PT, R47, R0.reuse, PT ;  /* 0x000000002f00720c */ /* 0x080fe40003fa6070 */
[----:B------:R-:W4:Y:S01]  /*23a0*/  @!P4 LDG.E R11, desc[UR8][R2.64+0xa00] ;  /* 0x000a0008020bc981 */ /* 0x000f22000c1e1900 */
[-C--:B------:R-:W-:Y:S02]  /*23b0*/  ISETP.GE.U32.AND P0, PT, R46, R0.reuse, PT ;  /* 0x000000002e00720c */ /* 0x080fe40003f06070 */
[-C--:B------:R-:W-:Y:S01]  /*23c0*/  ISETP.GE.U32.AND P4, PT, R45, R0.reuse, PT ;  /* 0x000000002d00720c */ /* 0x080fe20003f86070 */
[----:B------:R-:W4:Y:S01]  /*23d0*/  @!P3 LDG.E R8, desc[UR8][R2.64+0x100] ;  /* 0x000100080208b981 */ /* 0x000f22000c1e1900 */
[----:B------:R-:W-:-:S03]  /*23e0*/  ISETP.GE.U32.AND P3, PT, R43, R0, PT ;  /* 0x000000002b00720c */ /* 0x000fc60003f66070 */
        /* <DEDUP_REMOVED lines=12> */
[----:B------:R-:W-:Y:S01]  /*24b0*/  IMAD.MOV.U32 R17, RZ, RZ, R16 ;  /* 0x000000ffff117224 */ /* 0x000fe200078e0010 */
[----:B------:R-:W4:Y:S04]  /*24c0*/  @!P0 LDG.E R28, desc[UR8][R2.64+0x580] ;  /* 0x00058008021c8981 */ /* 0x000f28000c1e1900 */
[----:B------:R-:W4:Y:S04]  /*24d0*/  @!P4 LDG.E R30, desc[UR8][R2.64+0x600] ;  /* 0x00060008021ec981 */ /* 0x000f28000c1e1900 */
[----:B------:R-:W4:Y:S04]  /*24e0*/  @!P3 LDG.E R32, desc[UR8][R2.64+0x680] ;  /* 0x000680080220b981 */ /* 0x000f28000c1e1900 */
[----:B------:R-:W4:Y:S04]  /*24f0*/  @!P2 LDG.E R52, desc[UR8][R2.64+0x780] ;  /* 0x000780080234a981 */ /* 0x000f28000c1e1900 */
[----:B------:R-:W4:Y:S04]  /*2500*/  @!P1 LDG.E R17, desc[UR8][R2.64+0x900] ;  /* 0x0009000802119981 */ /* 0x000f28000c1e1900 */
[----:B------:R-:W4:Y:S01]  /*2510*/  @!P6 LDG.E R16, desc[UR8][R2.64+0xa80] ;  /* 0x000a80080210e981 */ /* 0x000f22000c1e1900 */
[----:B------:R-:W0:Y:S01]  /*2520*/  S2R R36, SR_LANEID ;  /* 0x0000000000247919 */ /* 0x000e220000000000 */
[----:B------:R-:W1:Y:S01]  /*2530*/  S2UR UR5, SR_CgaCtaId ;  /* 0x00000000000579c3 */ /* 0x000e620000008800 */
[----:B------:R-:W-:Y:S01]  /*2540*/  SHF.R.U32.HI R44, RZ, 0x5, R13 ;  /* 0x00000005ff2c7819 */ /* 0x000fe2000001160d */
[----:B------:R-:W-:Y:S01]  /*2550*/  UMOV UR4, 0x400 ;  /* 0x0000040000047882 */ /* 0x000fe20000000000 */
[----:B------:R-:W-:Y:S01]  /*2560*/  ISETP.NE.AND P0, PT, R38, RZ, PT ;  /* 0x000000ff2600720c */ /* 0x000fe20003f05270 */
[----:B-1----:R-:W-:-:S02]  /*2570*/  ULEA UR4, UR5, UR4, 0x18 ;  /* 0x0000000405047291 */ /* 0x002fc4000f8ec0ff */
[----:B0-----:R-:W-:-:S05]  /*2580*/  IMAD R37, R44, 0x2c0, R36 ;  /* 0x000002c02c257824 */ /* 0x001fca00078e0224 */
        /* <DEDUP_REMOVED lines=39> */
[----:B------:R-:W-:Y:S02]  /*2800*/  ISETP.NE.AND P1, PT, R36, 0x1f, PT ;  /* 0x0000001f2400780c */ /* 0x000fe40003f25270 */
[----:B---3--:R-:W-:Y:S02]  /*2810*/  IADD3 R16, PT, PT, R6, R5, R16 ;  /* 0x0000000506107210 */ /* 0x008fe40007ffe010 */
[----:B------:R-:W-:Y:S02]  /*2820*/  ISETP.NE.AND P2, PT, R44, 0xb, PT ;  /* 0x0000000b2c00780c */ /* 0x000fe40003f45270 */
        /* <DEDUP_REMOVED lines=20> */
[----:B------:R-:W-:Y:S01]  /*2970*/  ISETP.NE.AND P0, PT, R44, 0x2, PT ;  /* 0x000000022c00780c */ /* 0x000fe20003f05270 */
[----:B------:R-:W0:Y:S02]  /*2980*/  S2R R53, SR_TID.X ;  /* 0x0000000000357919 */ /* 0x000e240000002100 */
[----:B------:R-:W-:Y:S01]  /*2990*/  IMAD.IADD R35, R38, 0x1, -R35 ;  /* 0x0000000126237824 */ /* 0x000fe200078e0a23 */
[----:B------:R-:W-:Y:S01]  /*29a0*/  @!P1 STS [R52+0x10], R38 ;  /* 0x0000102634009388 */ /* 0x000fe20000000800 */
[----:B------:R-:W-:Y:S01]  /*29b0*/  BAR.SYNC.DEFER_BLOCKING 0x0 ;  /* 0x0000000000007b1d */ /* 0x000fe20000010000 */
[----:B------:R-:W-:-:S05]  /*29c0*/  ISETP.NE.AND P1, PT, R44, 0x9, PT ;  /* 0x000000092c00780c */ /* 0x000fca0003f25270 */
[----:B------:R-:W1:Y:S04]  /*29d0*/  LDS.128 R16, [UR4+0x10] ;  /* 0x00001004ff107984 */ /* 0x000e680008000c00 */
[----:B------:R-:W2:Y:S04]  /*29e0*/  LDS.128 R20, [UR4+0x20] ;  /* 0x00002004ff147984 */ /* 0x000ea80008000c00 */
[----:B------:R-:W3:Y:S01]  /*29f0*/  LDS.128 R24, [UR4+0x30] ;  /* 0x00003004ff187984 */ /* 0x000ee20008000c00 */
[----:B-1----:R-:W-:-:S04]  /*2a00*/  IMAD.IADD R17, R16, 0x1, R17 ;  /* 0x0000000110117824 */ /* 0x002fc800078e0211 */
[----:B------:R-:W-:Y:S01]  /*2a10*/  IMAD.IADD R18, R18, 0x1, R17 ;  /* 0x0000000112127824 */ /* 0x000fe200078e0211 */
[----:B------:R-:W-:Y:S02]  /*2a20*/  SEL R16, R17, R16, !P0 ;  /* 0x0000001011107207 */ /* 0x000fe40004000000 */
[----:B------:R-:W-:Y:S01]  /*2a30*/  ISETP.NE.AND P0, PT, R44, 0x3, PT ;  /* 0x000000032c00780c */ /* 0x000fe20003f05270 */
[----:B------:R-:W-:-:S03]  /*2a40*/  IMAD.IADD R19, R19, 0x1, R18 ;  /* 0x0000000113137824 */ /* 0x000fc600078e0212 */
[----:B------:R-:W-:Y:S01]  /*2a50*/  SEL R16, R18, R16, !P0 ;  /* 0x0000001012107207 */ /* 0x000fe20004000000 */
[----:B--2---:R-:W-:Y:S01]  /*2a60*/  IMAD.IADD R20, R19, 0x1, R20 ;  /* 0x0000000113147824 */ /* 0x004fe200078e0214 */
        /* <DEDUP_REMOVED lines=8> */
[----:B---3--:R-:W-:Y:S01]  /*2af0*/  IMAD.IADD R24, R23, 0x1, R24 ;  /* 0x0000000117187824 */ /* 0x008fe200078e0218 */
[----:B------:R-:W-:Y:S02]  /*2b00*/  SEL R16, R21, R16, !P0 ;  /* 0x0000001015107207 */ /* 0x000fe40004000000 */
[----:B------:R-:W-:Y:S01]  /*2b10*/  ISETP.NE.AND P0, PT, R44, 0x7, PT ;  /* 0x000000072c00780c */ /* 0x000fe20003f05270 */
[----:B------:R-:W-:-:S03]  /*2b20*/  IMAD.IADD R25, R25, 0x1, R24 ;  /* 0x0000000119197824 */ /* 0x000fc600078e0218 */
[----:B------:R-:W-:Y:S02]  /*2b30*/  SEL R16, R22, R16, !P0 ;  /* 0x0000001016107207 */ /* 0x000fe40004000000 */
[----:B------:R-:W-:-:S04]  /*2b40*/  ISETP.NE.AND P0, PT, R44, 0x8, PT ;  /* 0x000000082c00780c */ /* 0x000fc80003f05270 */
[----:B------:R-:W-:Y:S02]  /*2b50*/  SEL R16, R23, R16, !P0 ;  /* 0x0000001017107207 */ /* 0x000fe40004000000 */
[----:B------:R-:W-:Y:S02]  /*2b60*/  ISETP.NE.AND P0, PT, R44, 0xa, PT ;  /* 0x0000000a2c00780c */ /* 0x000fe40003f05270 */
[----:B------:R-:W-:Y:S02]  /*2b70*/  SEL R16, R24, R16, !P1 ;  /* 0x0000001018107207 */ /* 0x000fe40004800000 */
[----:B------:R-:W-:Y:S02]  /*2b80*/  ISETP.NE.AND P1, PT, R36, RZ, PT ;  /* 0x000000ff2400720c */ /* 0x000fe40003f25270 */
[----:B------:R-:W-:Y:S01]  /*2b90*/  SEL R16, R25, R16, !P0 ;  /* 0x0000001019107207 */ /* 0x000fe20004000000 */
[----:B------:R-:W-:Y:S01]  /*2ba0*/  @!P2 IMAD.IADD R16, R26, 0x1, R25 ;  /* 0x000000011a10a824 */ /* 0x000fe200078e0219 */
[----:B0-----:R-:W-:-:S02]  /*2bb0*/  ISETP.GE.U32.AND P0, PT, R53, 0x20, PT ;  /* 0x000000203500780c */ /* 0x001fc40003f06070 */
[----:B------:R-:W-:Y:S02]  /*2bc0*/  SEL R35, R35, RZ, P1 ;  /* 0x000000ff23237207 */ /* 0x000fe40000800000 */
[----:B------:R-:W-:-:S04]  /*2bd0*/  SEL R16, R16, RZ, P0 ;  /* 0x000000ff10107207 */ /* 0x000fc80000000000 */
[----:B-----5:R-:W-:Y:S01]  /*2be0*/  IADD3 R16, PT, PT, R16, R35, R39 ;  /* 0x0000002310107210 */ /* 0x020fe20007ffe027 */
[----:B------:R-:W-:Y:S06]  /*2bf0*/  BRA `(.L_x_18) ;  /* 0x0000000c00f87947 */ /* 0x000fec0003800000 */
.L_x_17:
[----:B0-2---:R-:W-:Y:S02]  /*2c00*/  IADD3 R16, PT, PT, R4, R3, R2 ;  /* 0x0000000304107210 */ /* 0x005fe40007ffe002 */
[----:B------:R-:W-:Y:S02]  /*2c10*/  ISETP.NE.AND P1, PT, R36, 0x1f, PT ;  /* 0x0000001f2400780c */ /* 0x000fe40003f25270 */
        /* <DEDUP_REMOVED lines=22> */
[C---:B------:R-:W-:Y:S01]  /*2d80*/  ISETP.NE.AND P0, PT, R44.reuse, 0x2, PT ;  /* 0x000000022c00780c */ /* 0x040fe20003f05270 */
[----:B------:R-:W0:Y:S03]  /*2d90*/  S2R R39, SR_TID.X ;  /* 0x0000000000277919 */ /* 0x000e260000002100 */
[----:B------:R1:W-:Y:S01]  /*2da0*/  @!P1 STS [R53+0x10], R52 ;  /* 0x0000103435009388 */ /* 0x0003e20000000800 */
[----:B------:R-:W-:Y:S01]  /*2db0*/  BAR.SYNC.DEFER_BLOCKING 0x0 ;  /* 0x0000000000007b1d */ /* 0x000fe20000010000 */
[----:B------:R-:W-:Y:S01]  /*2dc0*/  ISETP.NE.AND P1, PT, R44, 0x9, PT ;  /* 0x000000092c00780c */ /* 0x000fe20003f25270 */
[----:B-1----:R-:W-:-:S04]  /*2dd0*/  IMAD.IADD R52, R52, 0x1, -R35 ;  /* 0x0000000134347824 */ /* 0x002fc800078e0a23 */
[----:B------:R-:W1:Y:S04]  /*2de0*/  LDS.128 R16, [UR4+0x10] ;  /* 0x00001004ff107984 */ /* 0x000e680008000c00 */
[----:B------:R-:W2:Y:S04]  /*2df0*/  LDS.128 R20, [UR4+0x20] ;  /* 0x00002004ff147984 */ /* 0x000ea80008000c00 */
[----:B------:R-:W3:Y:S01]  /*2e00*/  LDS.128 R24, [UR4+0x30] ;  /* 0x00003004ff187984 */ /* 0x000ee20008000c00 */
[----:B-1----:R-:W-:-:S04]  /*2e10*/  IMAD.IADD R17, R16, 0x1, R17 ;  /* 0x0000000110117824 */ /* 0x002fc800078e0211 */
[----:B------:R-:W-:Y:S01]  /*2e20*/  IMAD.IADD R18, R18, 0x1, R17 ;  /* 0x0000000112127824 */ /* 0x000fe200078e0211 */
[----:B------:R-:W-:Y:S02]  /*2e30*/  SEL R16, R17, R16, !P0 ;  /* 0x0000001011107207 */ /* 0x000fe40004000000 */
[----:B------:R-:W-:Y:S01]  /*2e40*/  ISETP.NE.AND P0, PT, R44, 0x3, PT ;  /* 0x000000032c00780c */ /* 0x000fe20003f05270 */
[----:B------:R-:W-:Y:S01]  /*2e50*/  IMAD.IADD R19, R19, 0x1, R18 ;  /* 0x0000000113137824 */ /* 0x000fe200078e0212 */
[----:B------:R-:W-:Y:S02]  /*2e60*/  SEL R17, R52, RZ, P2 ;  /* 0x000000ff34117207 */ /* 0x000fe40001000000 */
        /* <DEDUP_REMOVED lines=23> */
[----:B0-----:R-:W-:-:S02]  /*2fe0*/  ISETP.GT.U32.AND P0, PT, R39, 0x1f, PT ;  /* 0x0000001f2700780c */ /* 0x001fc40003f04070 */
        /* <DEDUP_REMOVED lines=20> */
.L_x_64:
[----:B------:R-:W-:Y:S05]  /*3130*/  @!P0 BRA `(.L_x_21) ;  /* 0x0000000000748947 */ /* 0x000fea0003800000 */
[----:B------:R-:W-:-:S07]  /*3140*/  IMAD.MOV.U32 R20, RZ, RZ, 0x3b8 ;  /* 0x000003b8ff147424 */ /* 0x000fce00078e00ff */
.L_x_23:
        /* <DEDUP_REMOVED lines=27> */
.L_x_67:
[----:B------:R-:W-:Y:S05]  /*3300*/  @P0 BRA `(.L_x_23) ;  /* 0xfffffffc00900947 */ /* 0x000fea000383ffff */
.L_x_21:
[----:B------:R-:W-:Y:S01]  /*3310*/  UMOV UR5, 0xffffffff ;  /* 0xffffffff00057882 */ /* 0x000fe20000000000 */
[----:B------:R-:W-:Y:S02]  /*3320*/  ISETP.NE.AND P0, PT, R24, 0x65, PT ;  /* 0x000000651800780c */ /* 0x000fe40003f05270 */
[----:B------:R-:W-:Y:S11]  /*3330*/  BRA.DIV UR5, `(.L_x_24) ;  /* 0x0000001a05f47947 */ /* 0x000ff6000b800000 */
[----:B------:R-:W0:Y:S01]  /*3340*/  S2R R53, SR_GEMASK ;  /* 0x0000000000357919 */ /* 0x000e220000003c00 */
[----:B------:R-:W-:Y:S01]  /*3350*/  VOTE.ANY R19, PT, !P0 ;  /* 0x0000000000137806 */ /* 0x000fe200040e0100 */
[----:B------:R-:W-:-:S03]  /*3360*/  VIADD R17, R36, 0x2 ;  /* 0x0000000224117836 */ /* 0x000fc60000000000 */
[----:B0-----:R-:W-:-:S05]  /*3370*/  LOP3.LUT R19, R19, 0x80000000, R53, 0xec, !PT ;  /* 0x8000000013137812 */ /* 0x001fca00078eec35 */
[----:B------:R-:W-:-:S05]  /*3380*/  VIADD R16, R19, 0xffffffff ;  /* 0xffffffff13107836 */ /* 0x000fca0000000000 */
[----:B------:R-:W-:Y:S01]  /*3390*/  LOP3.LUT R16, R19, R16, RZ, 0xc, !PT ;  /* 0x0000001013107212 */ /* 0x000fe200078e0cff */
[----:B------:R-:W-:-:S03]  /*33a0*/  VIADD R19, R36, 0x10 ;  /* 0x0000001024137836 */ /* 0x000fc60000000000 */
[----:B------:R-:W0:Y:S02]  /*33b0*/  POPC R44, R16 ;  /* 0x00000010002c7309 */ /* 0x000e240000000000 */
[----:B0-----:R-:W0:Y:S01]  /*33c0*/  SHFL.DOWN PT, R20, R25, 0x1, R44 ;  /* 0x0820000019147989 */ /* 0x001e2200000e002c */
[-C--:B------:R-:W-:Y:S02]  /*33d0*/  ISETP.GE.AND P0, PT, R36, R44.reuse, PT ;  /* 0x0000002c2400720c */ /* 0x080fe40003f06270 */
[-C--:B------:R-:W-:Y:S02]  /*33e0*/  ISETP.GT.AND P2, PT, R19, R44.reuse, PT ;  /* 0x0000002c1300720c */ /* 0x080fe40003f44270 */
[----:B0-----:R-:W-:Y:S02]  /*33f0*/  SEL R20, R20, RZ, !P0 ;  /* 0x000000ff14147207 */ /* 0x001fe40004000000 */
[----:B------:R-:W-:Y:S01]  /*3400*/  ISETP.GT.AND P0, PT, R17, R44, PT ;  /* 0x0000002c1100720c */ /* 0x000fe20003f04270 */
[----:B------:R-:W-:-:S02]  /*3410*/  VIADD R17, R36, 0x4 ;  /* 0x0000000424117836 */ /* 0x000fc40000000000 */
[----:B------:R-:W-:-:S05]  /*3420*/  IMAD.IADD R35, R20, 0x1, R25 ;  /* 0x0000000114237824 */ /* 0x000fca00078e0219 */
[----:B------:R-:W0:Y:S02]  /*3430*/  SHFL.DOWN PT, R20, R35, 0x2, R44 ;  /* 0x0840000023147989 */ /* 0x000e2400000e002c */
[----:B0-----:R-:W-:Y:S02]  /*3440*/  SEL R20, R20, RZ, !P0 ;  /* 0x000000ff14147207 */ /* 0x001fe40004000000 */
[----:B------:R-:W-:Y:S01]  /*3450*/  ISETP.GT.AND P0, PT, R17, R44, PT ;  /* 0x0000002c1100720c */ /* 0x000fe20003f04270 */
[----:B------:R-:W-:Y:S02]  /*3460*/  VIADD R17, R36, 0x8 ;  /* 0x0000000824117836 */ /* 0x000fe40000000000 */
[----:B------:R-:W-:-:S05]  /*3470*/  IMAD.IADD R39, R35, 0x1, R20 ;  /* 0x0000000123277824 */ /* 0x000fca00078e0214 */
[----:B------:R-:W0:Y:S02]  /*3480*/  SHFL.DOWN PT, R20, R39, 0x4, R44 ;  /* 0x0880000027147989 */ /* 0x000e2400000e002c */
[----:B0-----:R-:W-:Y:S02]  /*3490*/  SEL R20, R20, RZ, !P0 ;  /* 0x000000ff14147207 */ /* 0x001fe40004000000 */
[----:B------:R-:W-:Y:S02]  /*34a0*/  ISETP.GT.AND P0, PT, R17, R44, PT ;  /* 0x0000002c1100720c */ /* 0x000fe40003f04270 */
[----:B------:R-:W0:Y:S01]  /*34b0*/  LDC.64 R16, c[0x0][0x390] ;  /* 0x0000e400ff107b82 */ /* 0x000e220000000a00 */
[----:B------:R-:W-:-:S05]  /*34c0*/  IMAD.IADD R25, R39, 0x1, R20 ;  /* 0x0000000127197824 */ /* 0x000fca00078e0214 */
[----:B------:R-:W1:Y:S01]  /*34d0*/  SHFL.DOWN PT, R20, R25, 0x8, R44 ;  /* 0x0900000019147989 */ /* 0x000e6200000e002c */
[----:B0-----:R-:W-:-:S05]  /*34e0*/  IADD3 R35, P3, PT, R16, 0x100, RZ ;  /* 0x0000010010237810 */ /* 0x001fca0007f7e0ff */
[----:B------:R-:W-:Y:S01]  /*34f0*/  IMAD.X R39, RZ, RZ, R17, P3 ;  /* 0x000000ffff277224 */ /* 0x000fe200018e0611 */
[----:B-1----:R-:W-:Y:S02]  /*3500*/  SEL R20, R20, RZ, !P0 ;  /* 0x000000ff14147207 */ /* 0x002fe40004000000 */
[----:B------:R-:W-:-:S03]  /*3510*/  ISETP.NE.AND P0, PT, R24, 0x65, PT ;  /* 0x000000651800780c */ /* 0x000fc60003f05270 */
[----:B------:R-:W-:-:S05]  /*3520*/  IMAD.IADD R26, R25, 0x1, R20 ;  /* 0x00000001191a7824 */ /* 0x000fca00078e0214 */
[----:B------:R-:W0:Y:S05]  /*3530*/  SHFL.DOWN PT, R20, R26, 0x10, R44 ;  /* 0x0a0000001a147989 */ /* 0x000e2a00000e002c */
[----:B------:R-:W-:Y:S02]  /*3540*/  VOTE.ALL P0, P0 ;  /* 0x0000000000ff7806 */ /* 0x000fe40000000000 */
[----:B0-----:R-:W-:-:S05]  /*3550*/  SEL R19, R20, RZ, !P2 ;  /* 0x000000ff14137207 */ /* 0x001fca0005000000 */
[----:B------:R-:W-:-:S07]  /*3560*/  IMAD.IADD R26, R26, 0x1, R19 ;  /* 0x000000011a1a7824 */ /* 0x000fce00078e0213 */
.L_x_76:
[----:B------:R-:W-:Y:S05]  /*3570*/  @!P0 BRA `(.L_x_25) ;  /* 0x0000000400348947 */ /* 0x000fea0003800000 */
[----:B------:R-:W-:-:S07]  /*3580*/  IMAD.MOV.U32 R44, RZ, RZ, 0x3b8 ;  /* 0x000003b8ff2c7424 */ /* 0x000fce00078e00ff */
.L_x_31:
        /* <DEDUP_REMOVED lines=10> */
.L_x_79:
[----:B------:R-:W-:Y:S05]  /*3630*/  @!P0 BRA `(.L_x_27) ;  /* 0x0000000000748947 */ /* 0x000fea0003800000 */
[----:B------:R-:W-:-:S07]  /*3640*/  IMAD.MOV.U32 R20, RZ, RZ, R44 ;  /* 0x000000ffff147224 */ /* 0x000fce00078e002c */
.L_x_29:
        /* <DEDUP_REMOVED lines=8> */
[----:B------:R-:W0:Y:S02]  /*36d0*/  F2I.FTZ.U32.TRUNC.NTZ R19, R19 ;  /* 0x0000001300137305 */ /* 0x000e24000021f000 */
[----:B0-----:R-:W-:Y:S02]  /*36e0*/  IMAD R25, R18, R19, RZ ;  /* 0x0000001312197224 */ /* 0x001fe400078e02ff */
[----:B------:R-:W-:-:S04]  /*36f0*/  IMAD.MOV.U32 R18, RZ, RZ, RZ ;  /* 0x000000ffff127224 */ /* 0x000fc800078e00ff */
        /* <DEDUP_REMOVED lines=16> */
.L_x_82:
[----:B------:R-:W-:Y:S05]  /*3800*/  @P0 BRA `(.L_x_29) ;  /* 0xfffffffc00900947 */ /* 0x000fea000383ffff */
.L_x_27:
[----:B------:R-:W-:Y:S01]  /*3810*/  UMOV UR5, 0xffffffff ;  /* 0xffffffff00057882 */ /* 0x000fe20000000000 */
[----:B------:R-:W-:Y:S02]  /*3820*/  ISETP.NE.AND P0, PT, R24, 0x65, PT ;  /* 0x000000651800780c */ /* 0x000fe40003f05270 */
[----:B------:R-:W-:Y:S11]  /*3830*/  BRA.DIV UR5, `(.L_x_30) ;  /* 0x0000001a05fc7947 */ /* 0x000ff6000b800000 */
[----:B------:R-:W-:Y:S01]  /*3840*/  VOTE.ANY R19, PT, !P0 ;  /* 0x0000000000137806 */ /* 0x000fe200040e0100 */
[----:B------:R-:W-:Y:S02]  /*3850*/  VIADD R17, R36, 0x2 ;  /* 0x0000000224117836 */ /* 0x000fe40000000000 */
[----:B------:R-:W-:Y:S01]  /*3860*/  VIADD R21, R21, 0xffffffe0 ;  /* 0xffffffe015157836 */ /* 0x000fe20000000000 */
[----:B------:R-:W-:-:S05]  /*3870*/  LOP3.LUT R19, R19, 0x80000000, R53, 0xec, !PT ;  /* 0x8000000013137812 */ /* 0x000fca00078eec35 */
[----:B------:R-:W-:-:S05]  /*3880*/  VIADD R16, R19, 0xffffffff ;  /* 0xffffffff13107836 */ /* 0x000fca0000000000 */
[----:B------:R-:W-:-:S06]  /*3890*/  LOP3.LUT R16, R19, R16, RZ, 0xc, !PT ;  /* 0x0000001013107212 */ /* 0x000fcc00078e0cff */
[----:B------:R-:W0:Y:S02]  /*38a0*/  POPC R16, R16 ;  /* 0x0000001000107309 */ /* 0x000e240000000000 */
[----:B0-----:R-:W0:Y:S01]  /*38b0*/  SHFL.DOWN PT, R20, R25, 0x1, R16 ;  /* 0x0820000019147989 */ /* 0x001e2200000e0010 */
[----:B------:R-:W-:-:S04]  /*38c0*/  ISETP.GE.AND P0, PT, R36, R16, PT ;  /* 0x000000102400720c */ /* 0x000fc80003f06270 */
[----:B0-----:R-:W-:Y:S02]  /*38d0*/  SEL R20, R20, RZ, !P0 ;  /* 0x000000ff14147207 */ /* 0x001fe40004000000 */
[----:B------:R-:W-:Y:S01]  /*38e0*/  ISETP.GT.AND P0, PT, R17, R16, PT ;  /* 0x000000101100720c */ /* 0x000fe20003f04270 */
[----:B------:R-:W-:Y:S02]  /*38f0*/  VIADD R17, R36, 0x4 ;  /* 0x0000000424117836 */ /* 0x000fe40000000000 */
        /* <DEDUP_REMOVED lines=10> */
[----:B------:R-:W-:-:S03]  /*39a0*/  IMAD.IADD R25, R25, 0x1, R20 ;  /* 0x0000000119197824 */ /* 0x000fc600078e0214 */
[----:B------:R-:W-:Y:S02]  /*39b0*/  ISETP.GT.AND P2, PT, R17, R16, PT ;  /* 0x000000101100720c */ /* 0x000fe40003f44270 */
        /* <DEDUP_REMOVED lines=8> */
.L_x_91:
[----:B------:R-:W-:Y:S05]  /*3a40*/  @P0 BRA `(.L_x_31) ;  /* 0xfffffff800d00947 */ /* 0x000fea000383ffff */
.L_x_25:
        /* <DEDUP_REMOVED lines=15> */
.L_x_19:
[----:B------:R-:W-:Y:S05]  /*3b40*/  WARPSYNC.ALL ;  /* 0x0000000000007948 */ /* 0x000fea0003800000 */
[----:B------:R-:W0:Y:S08]  /*3b50*/  S2UR UR5, SR_CgaCtaId ;  /* 0x00000000000579c3 */ /* 0x000e300000008800 */
[----:B------:R-:W-:Y:S06]  /*3b60*/  BAR.SYNC.DEFER_BLOCKING 0x0 ;  /* 0x0000000000007b1d */ /* 0x000fec0000010000 */
[----:B------:R-:W-:Y:S01]  /*3b70*/  UMOV UR4, 0x400 ;  /* 0x0000040000047882 */ /* 0x000fe20000000000 */
[----:B-1----:R-:W1:Y:S01]  /*3b80*/  S2R R17, SR_TID.X ;  /* 0x0000000000117919 */ /* 0x002e620000002100 */
[----:B0-----:R-:W-:-:S09]  /*3b90*/  ULEA UR4, UR5, UR4, 0x18 ;  /* 0x0000000405047291 */ /* 0x001fd2000f8ec0ff */
[----:B------:R-:W0:Y:S01]  /*3ba0*/  LDS R16, [UR4+0x4c] ;  /* 0x00004c04ff107984 */ /* 0x000e220008000800 */
[----:B-1----:R-:W-:-:S04]  /*3bb0*/  ISETP.NE.AND P0, PT, R17, RZ, PT ;  /* 0x000000ff1100720c */ /* 0x002fc80003f05270 */
[----:B0-----:R-:W-:-:S05]  /*3bc0*/  SEL R16, R16, RZ, P0 ;  /* 0x000000ff10107207 */ /* 0x001fca0000000000 */
[----:B------:R-:W-:-:S07]  /*3bd0*/  IMAD.IADD R16, R16, 0x1, R19 ;  /* 0x0000000110107824 */ /* 0x000fce00078e0213 */
.L_x_18:
[----:B------:R-:W-:Y:S01]  /*3be0*/  IMAD.IADD R17, R2, 0x1, R16 ;  /* 0x0000000102117824 */ /* 0x000fe200078e0210 */
[----:B------:R-:W0:Y:S01]  /*3bf0*/  S2R R20, SR_LANEID ;  /* 0x0000000000147919 */ /* 0x000e220000000000 */
[----:B------:R-:W1:Y:S01]  /*3c00*/  S2UR UR5, SR_CTAID.X ;  /* 0x00000000000579c3 */ /* 0x000e620000002500 */
[----:B------:R-:W2:Y:S01]  /*3c10*/  LDCU.64 UR6, c[0x0][0x388] ;  /* 0x00007100ff0677ac */ /* 0x000ea20008000a00 */
[----:B------:R-:W-:Y:S01]  /*3c20*/  IMAD.IADD R2, R3, 0x1, R17 ;  /* 0x0000000103027824 */ /* 0x000fe200078e0211 */
[----:B------:R-:W3:Y:S03]  /*3c30*/  S2R R21, SR_TID.X ;  /* 0x0000000000157919 */ /* 0x000ee60000002100 */
[----:B------:R-:W-:Y:S01]  /*3c40*/  IMAD.IADD R3, R4, 0x1, R2 ;  /* 0x0000000104037824 */ /* 0x000fe200078e0202 */
[----:B------:R-:W4:Y:S03]  /*3c50*/  S2R R26, SR_TID.X ;  /* 0x00000000001a7919 */ /* 0x000f260000002100 */
[----:B------:R-:W-:-:S04]  /*3c60*/  IMAD.IADD R4, R5, 0x1, R3 ;  /* 0x0000000105047824 */ /* 0x000fc800078e0203 */
[----:B------:R-:W-:-:S04]  /*3c70*/  IMAD.IADD R5, R6, 0x1, R4 ;  /* 0x0000000106057824 */ /* 0x000fc800078e0204 */
[----:B------:R-:W-:-:S04]  /*3c80*/  IMAD.IADD R6, R7, 0x1, R5 ;  /* 0x0000000107067824 */ /* 0x000fc800078e0205 */
[----:B------:R-:W-:-:S04]  /*3c90*/  IMAD.IADD R7, R8, 0x1, R6 ;  /* 0x0000000108077824 */ /* 0x000fc800078e0206 */
[----:B------:R-:W-:-:S04]  /*3ca0*/  IMAD.IADD R8, R9, 0x1, R7 ;  /* 0x0000000109087824 */ /* 0x000fc800078e0207 */
[----:B------:R-:W-:Y:S02]  /*3cb0*/  IMAD.IADD R9, R10, 0x1, R8 ;  /* 0x000000010a097824 */ /* 0x000fe400078e0208 */
[----:B0-----:R-:W-:Y:S01]  /*3cc0*/  IMAD R24, R20, 0x54, R37 ;  /* 0x0000005414187824 */ /* 0x001fe200078e0225 */
[----:B------:R-:W-:Y:S01]  /*3cd0*/  BAR.SYNC.DEFER_BLOCKING 0x0 ;  /* 0x0000000000007b1d */ /* 0x000fe20000010000 */
[----:B------:R-:W-:Y:S01]  /*3ce0*/  IMAD.IADD R10, R11, 0x1, R9 ;  /* 0x000000010b0a7824 */ /* 0x000fe200078e0209 */
[----:B---3--:R-:W-:-:S03]  /*3cf0*/  ISETP.NE.AND P0, PT, R21, RZ, PT ;  /* 0x000000ff1500720c */ /* 0x008fc60003f05270 */
        /* <DEDUP_REMOVED lines=13> */
[----:B------:R-:W-:Y:S03]  /*3dd0*/  STS.64 [R24+0x20], R8 ;  /* 0x0000200818007388 */ /* 0x000fe60000000a00 */
[----:B------:R-:W-:Y:S01]  /*3de0*/  IMAD.IADD R22, R33, 0x1, R21 ;  /* 0x0000000121167824 */ /* 0x000fe200078e0215 */
[----:B0-----:R-:W1:Y:S01]  /*3df0*/  LDC R2, c[0x0][0x398] ;  /* 0x0000e600ff027b82 */ /* 0x001e620000000800 */
[----:B------:R-:W-:Y:S02]  /*3e00*/  STS.64 [R24+0x28], R10 ;  /* 0x0000280a18007388 */ /* 0x000fe40000000a00 */
[----:B------:R-:W-:-:S02]  /*3e10*/  IMAD.IADD R23, R34, 0x1, R22 ;  /* 0x0000000122177824 */ /* 0x000fc400078e0216 */
[----:B------:R4:W-:Y:S04]  /*3e20*/  STS.64 [R24+0x30], R12 ;  /* 0x0000300c18007388 */ /* 0x0009e80000000a00 */
[----:B------:R-:W-:Y:S04]  /*3e30*/  STS.64 [R24+0x38], R14 ;  /* 0x0000380e18007388 */ /* 0x000fe80000000a00 */
[----:B------:R-:W-:Y:S04]  /*3e40*/  STS.64 [R24+0x40], R18 ;  /* 0x0000401218007388 */ /* 0x000fe80000000a00 */
[----:B------:R-:W-:Y:S01]  /*3e50*/  STS.64 [R24+0x48], R20 ;  /* 0x0000481418007388 */ /* 0x000fe20000000a00 */
[----:B----4-:R-:W-:-:S02]  /*3e60*/  LOP3.LUT R12, R26, 0x1f, RZ, 0xc0, !PT ;  /* 0x0000001f1a0c7812 */ /* 0x010fc400078ec0ff */
[----:B------:R-:W-:Y:S01]  /*3e70*/  LOP3.LUT R26, R26, 0x3e0, RZ, 0xc0, !PT ;  /* 0x000003e01a1a7812 */ /* 0x000fe200078ec0ff */
[----:B------:R-:W-:Y:S01]  /*3e80*/  STS.64 [R24+0x50], R22 ;  /* 0x0000501618007388 */ /* 0x000fe20000000a00 */
[----:B------:R-:W-:-:S03]  /*3e90*/  NOP ;  /* 0x0000000000007918 */ /* 0x000fc60000000000 */
[----:B------:R-:W-:Y:S01]  /*3ea0*/  LDS R16, [R37] ;  /* 0x0000000025107984 */ /* 0x000fe20000000800 */
[----:B-1----:R-:W-:Y:S02]  /*3eb0*/  VIADD R2, R2, UR5 ;  /* 0x0000000502027c36 */ /* 0x002fe40008000000 */
[----:B------:R-:W-:Y:S01]  /*3ec0*/  IMAD R26, R26, 0x16, R12 ;  /* 0x000000161a1a7824 */ /* 0x000fe200078e020c */
[----:B------:R-:W-:Y:S04]  /*3ed0*/  LDS R8, [R37+0x80] ;  /* 0x0000800025087984 */ /* 0x000fe80000000800 */
        /* <DEDUP_REMOVED lines=19> */
[----:B------:R0:W-:Y:S04]  /*4010*/  LDS R23, [R37+0xa80] ;  /* 0x000a800025177984 */ /* 0x0001e80000000800 */
[----:B------:R1:W-:Y:S01]  /*4020*/  @!P0 STS [UR4+0x8400], R0 ;  /* 0x00840000ff008988 */ /* 0x0003e20008000804 */
[----:B------:R-:W-:Y:S01]  /*4030*/  BAR.SYNC.DEFER_BLOCKING 0x0 ;  /* 0x0000000000007b1d */ /* 0x000fe20000010000 */
[----:B0-----:R-:W-:-:S02]  /*4040*/  VIADD R37, R26, 0x20 ;  /* 0x000000201a257836 */ /* 0x001fc40000000000 */
[----:B-1----:R-:W-:-:S03]  /*4050*/  IMAD R0, R2, 0x2100, RZ ;  /* 0x0000210002007824 */ /* 0x002fc600078e02ff */
[----:B------:R-:W0:Y:S02]  /*4060*/  S2R R3, SR_TID.X ;  /* 0x0000000000037919 */ /* 0x000e240000002100 */
[----:B------:R-:W-:-:S04]  /*4070*/  IADD3 R0, P0, PT, R0, R26, RZ ;  /* 0x0000001a00007210 */ /* 0x000fc80007f1e0ff */
[----:B--2---:R-:W-:Y:S01]  /*4080*/  LEA R2, P1, R0, UR6, 0x2 ;  /* 0x0000000600027c11 */ /* 0x004fe2000f8210ff */
[----:B------:R-:W1:Y:S01]  /*4090*/  LDS R4, [UR4+0x8400] ;  /* 0x00840004ff047984 */ /* 0x000e620008000800 */
[C---:B0-----:R-:W-:Y:S02]  /*40a0*/  LOP3.LUT R12, R3.reuse, 0x3e0, RZ, 0xc0, !PT ;  /* 0x000003e0030c7812 */ /* 0x041fe400078ec0ff */
[----:B------:R-:W-:-:S05]  /*40b0*/  LOP3.LUT R3, R3, 0x1f, RZ, 0xc0, !PT ;  /* 0x0000001f03037812 */ /* 0x000fca00078ec0ff */
[----:B------:R-:W-:Y:S02]  /*40c0*/  IMAD R12, R12, 0x16, R3 ;  /* 0x000000160c0c7824 */ /* 0x000fe400078e0203 */
[----:B------:R-:W-:-:S05]  /*40d0*/  IMAD.X R3, RZ, RZ, RZ, P0 ;  /* 0x000000ffff037224 */ /* 0x000fca00000e06ff */
[----:B------:R-:W-:Y:S02]  /*40e0*/  LEA.HI.X R3, R0, UR7, R3, 0x2, P1 ;  /* 0x0000000700037c11 */ /* 0x000fe400088f1403 */
[-C--:B-1----:R-:W-:Y:S02]  /*40f0*/  ISETP.GE.AND P6, PT, R26, R4.reuse, PT ;  /* 0x000000041a00720c */ /* 0x082fe40003fc6270 */
[-C--:B------:R-:W-:Y:S01]  /*4100*/  ISETP.GE.AND P5, PT, R37, R4.reuse, PT ;  /* 0x000000042500720c */ /* 0x080fe20003fa6270 */
[C---:B------:R-:W-:Y:S01]  /*4110*/  VIADD R37, R12.reuse, 0x80 ;  /* 0x000000800c257836 */ /* 0x040fe20000000000 */
[-C--:B------:R-:W-:Y:S01]  /*4120*/  ISETP.GE.AND P0, PT, R51, R4.reuse, PT ;  /* 0x000000043300720c */ /* 0x080fe20003f06270 */
[----:B------:R-:W-:Y:S01]  /*4130*/  VIADD R51, R12, 0xa0 ;  /* 0x000000a00c337836 */ /* 0x000fe20000000000 */
[-C--:B------:R-:W-:Y:S02]  /*4140*/  ISETP.GE.AND P4, PT, R50, R4.reuse, PT ;  /* 0x000000043200720c */ /* 0x080fe40003f86270 */
[-C--:B------:R-:W-:Y:S01]  /*4150*/  ISETP.GE.AND P3, PT, R37, R4.reuse, PT ;  /* 0x000000042500720c */ /* 0x080fe20003f66270 */
[----:B------:R-:W-:Y:S01]  /*4160*/  VIADD R37, R12, 0xe0 ;  /* 0x000000e00c257836 */ /* 0x000fe20000000000 */
[----:B------:R-:W-:-:S02]  /*4170*/  ISETP.GE.AND P2, PT, R51, R4, PT ;  /* 0x000000043300720c */ /* 0x000fc40003f46270 */
[-C--:B------:R-:W-:Y:S01]  /*4180*/  ISETP.GE.AND P1, PT, R49, R4.reuse, PT ;  /* 0x000000043100720c */ /* 0x080fe20003f26270 */
[----:B------:R-:W-:Y:S01]  /*4190*/  @!P6 STG.E desc[UR8][R2.64], R16 ;  /* 0x000000100200e986 */ /* 0x000fe2000c101908 */
[-C--:B------:R-:W-:Y:S01]  /*41a0*/  ISETP.GE.AND P6, PT, R37, R4.reuse, PT ;  /* 0x000000042500720c */ /* 0x080fe20003fc6270 */
[----:B------:R-:W-:Y:S02]  /*41b0*/  VIADD R37, R12, 0x120 ;  /* 0x000001200c257836 */ /* 0x000fe40000000000 */
[----:B------:R-:W-:Y:S01]  /*41c0*/  @!P5 STG.E desc[UR8][R2.64+0x80], R8 ;  /* 0x000080080200d986 */ /* 0x000fe2000c101908 */
[----:B------:R-:W-:-:S03]  /*41d0*/  ISETP.GE.AND P5, PT, R48, R4, PT ;  /* 0x000000043000720c */ /* 0x000fc60003fa6270 */
[----:B------:R-:W-:Y:S01]  /*41e0*/  @!P0 STG.E desc[UR8][R2.64+0x100], R10 ;  /* 0x0001000a02008986 */ /* 0x000fe2000c101908 */
[-C--:B------:R-:W-:Y:S01]  /*41f0*/  ISETP.GE.AND P0, PT, R37, R4.reuse, PT ;  /* 0x000000042500720c */ /* 0x080fe20003f06270 */
[----:B------:R-:W-:Y:S02]  /*4200*/  VIADD R37, R12, 0x1c0 ;  /* 0x000001c00c257836 */ /* 0x000fe40000000000 */
[----:B------:R-:W-:Y:S01]  /*4210*/  @!P4 STG.E desc[UR8][R2.64+0x180], R6 ;  /* 0x000180060200c986 */ /* 0x000fe2000c101908 */
[----:B------:R-:W-:-:S03]  /*4220*/  ISETP.GE.AND P4, PT, R47, R4, PT ;  /* 0x000000042f00720c */ /* 0x000fc60003f86270 */
[----:B------:R-:W-:Y:S01]  /*4230*/  @!P3 STG.E desc[UR8][R2.64+0x200], R53 ;  /* 0x000200350200b986 */ /* 0x000fe2000c101908 */
[----:B------:R-:W-:-:S03]  /*4240*/  ISETP.GE.AND P3, PT, R46, R4, PT ;  /* 0x000000042e00720c */ /* 0x000fc60003f66270 */
[----:B------:R-:W-:Y:S01]  /*4250*/  @!P2 STG.E desc[UR8][R2.64+0x280], R39 ;  /* 0x000280270200a986 */ /* 0x000fe2000c101908 */
[----:B------:R-:W-:-:S03]  /*4260*/  ISETP.GE.AND P2, PT, R45, R4, PT ;  /* 0x000000042d00720c */ /* 0x000fc60003f46270 */
[----:B------:R0:W-:Y:S01]  /*4270*/  @!P1 STG.E desc[UR8][R2.64+0x300], R33 ;  /* 0x0003002102009986 */ /* 0x0001e2000c101908 */
[-C--:B------:R-:W-:Y:S01]  /*4280*/  ISETP.GE.AND P1, PT, R43, R4.reuse, PT ;  /* 0x000000042b00720c */ /* 0x080fe20003f26270 */
[C---:B------:R-:W-:Y:S02]  /*4290*/  VIADD R43, R12.reuse, 0x220 ;  /* 0x000002200c2b7836 */ /* 0x040fe40000000000 */
[----:B------:R-:W-:Y:S01]  /*42a0*/  @!P6 STG.E desc[UR8][R2.64+0x380], R35 ;  /* 0x000380230200e986 */ /* 0x000fe2000c101908 */
[-C--:B------:R-:W-:Y:S01]  /*42b0*/  ISETP.GE.AND P6, PT, R37, R4.reuse, PT ;  /* 0x000000042500720c */ /* 0x080fe20003fc6270 */
[----:B------:R-:W-:Y:S02]  /*42c0*/  VIADD R37, R12, 0x200 ;  /* 0x000002000c257836 */ /* 0x000fe40000000000 */
[----:B------:R1:W-:Y:S01]  /*42d0*/  @!P5 STG.E desc[UR8][R2.64+0x400], R31 ;  /* 0x0004001f0200d986 */ /* 0x0003e2000c101908 */
[----:B------:R-:W-:Y:S01]  /*42e0*/  ISETP.GE.AND P5, PT, R42, R4, PT ;  /* 0x000000042a00720c */ /* 0x000fe20003fa6270 */
[----:B0-----:R-:W-:-:S02]  /*42f0*/  VIADD R33, R12, 0x260 ;  /* 0x000002600c217836 */ /* 0x001fc40000000000 */
[----:B------:R0:W-:Y:S01]  /*4300*/  @!P0 STG.E desc[UR8][R2.64+0x480], R25 ;  /* 0x0004801902008986 */ /* 0x0001e2000c101908 */
[----:B------:R-:W-:-:S03]  /*4310*/  ISETP.GE.AND P0, PT, R37, R4, PT ;  /* 0x000000042500720c */ /* 0x000fc60003f06270 */
[----:B------:R0:W-:Y:S01]  /*4320*/  @!P4 STG.E desc[UR8][R2.64+0x500], R27 ;  /* 0x0005001b0200c986 */ /* 0x0001e2000c101908 */
[-C--:B------:R-:W-:Y:S01]  /*4330*/  ISETP.GE.AND P4, PT, R43, R4.reuse, PT ;  /* 0x000000042b00720c */ /* 0x080fe20003f86270 */
[----:B-1----:R-:W-:Y:S02]  /*4340*/  VIADD R31, R12, 0x280 ;  /* 0x000002800c1f7836 */ /* 0x002fe40000000000 */
[----:B------:R0:W-:Y:S01]  /*4350*/  @!P3 STG.E desc[UR8][R2.64+0x580], R29 ;  /* 0x0005801d0200b986 */ /* 0x0001e2000c101908 */
[----:B------:R-:W-:-:S03]  /*4360*/  ISETP.GE.AND P3, PT, R41, R4, PT ;  /* 0x000000042900720c */ /* 0x000fc60003f66270 */
[----:B------:R0:W-:Y:S01]  /*4370*/  @!P2 STG.E desc[UR8][R2.64+0x600], R19 ;  /* 0x000600130200a986 */ /* 0x0001e2000c101908 */
[----:B------:R-:W-:-:S03]  /*4380*/  ISETP.GE.AND P2, PT, R33, R4, PT ;  /* 0x000000042100720c */ /* 0x000fc60003f46270 */
[----:B------:R0:W-:Y:S01]  /*4390*/  @!P1 STG.E desc[UR8][R2.64+0x680], R21 ;  /* 0x0006801502009986 */ /* 0x0001e2000c101908 */
[----:B------:R-:W-:-:S03]  /*43a0*/  ISETP.GE.AND P1, PT, R31, R4, PT ;  /* 0x000000041f00720c */ /* 0x000fc60003f26270 */
[----:B------:R0:W-:Y:S01]  /*43b0*/  @!P6 STG.E desc[UR8][R2.64+0x700], R17 ;  /* 0x000700110200e986 */ /* 0x0001e2000c101908 */
[----:B------:R-:W-:-:S03]  /*43c0*/  ISETP.GE.AND P6, PT, R40, R4, PT ;  /* 0x000000042800720c */ /* 0x000fc60003fc6270 */
[----:B------:R0:W-:Y:S04]  /*43d0*/  @!P5 STG.E desc[UR8][R2.64+0x780], R15 ;  /* 0x0007800f0200d986 */ /* 0x0001e8000c101908 */
[----:B------:R0:W-:Y:S04]  /*43e0*/  @!P0 STG.E desc[UR8][R2.64+0x800], R13 ;  /* 0x0008000d02008986 */ /* 0x0001e8000c101908 */
[----:B------:R0:W-:Y:S04]  /*43f0*/  @!P4 STG.E desc[UR8][R2.64+0x880], R11 ;  /* 0x0008800b0200c986 */ /* 0x0001e8000c101908 */
[----:B------:R0:W-:Y:S04]  /*4400*/  @!P3 STG.E desc[UR8][R2.64+0x900], R9 ;  /* 0x000900090200b986 */ /* 0x0001e8000c101908 */
[----:B------:R0:W-:Y:S04]  /*4410*/  @!P2 STG.E desc[UR8][R2.64+0x980], R7 ;  /* 0x000980070200a986 */ /* 0x0001e8000c101908 */
[----:B------:R0:W-:Y:S01]  /*4420*/  @!P1 STG.E desc[UR8][R2.64+0xa00], R5 ;  /* 0x000a000502009986 */ /* 0x0001e2000c101908 */
[----:B------:R-:W-:Y:S05]  /*4430*/  @P6 EXIT ;  /* 0x000000000000694d */ /* 0x000fea0003800000 */
[----:B------:R-:W-:Y:S01]  /*4440*/  STG.E desc[UR8][R2.64+0xa80], R23 ;  /* 0x000a801702007986 */ /* 0x000fe2000c101908 */
[----:B------:R-:W-:Y:S05]  /*4450*/  EXIT ;  /* 0x000000000000794d */ /* 0x000fea0003800000 */
.L_x_5:
[----:B------:R-:W-:Y:S01]  /*4460*/  BSSY B1, `(.L_x_32) ;  /* 0x0000006000017945 */ /* 0x000fe20003800000 */
[----:B------:R-:W-:Y:S01]  /*4470*/  PLOP3.LUT P0, PT, P0, PT, PT, 0x8, 0x80 ;  /* 0x000000000080781c */ /* 0x000fe2000070e170 */
[----:B------:R-:W-:-:S12]  /*4480*/  IMAD.MOV.U32 R19, RZ, RZ, -0x1 ;  /* 0xffffffffff137424 */ /* 0x000fd800078e00ff */
[----:B------:R-:W-:Y:S05]  /*4490*/  WARPSYNC.COLLECTIVE R19, `(.L_x_33) ;  /* 0x0000000013087348 */ /* 0x000fea0003c00000 */
[----:B------:R-:W-:Y:S01]  /*44a0*/  VOTE.ANY P0, P0 ;  /* 0x0000000000ff7806 */ /* 0x000fe20000000100 */
[----:B------:R-:W-:-:S12]  /*44b0*/  ENDCOLLECTIVE ;  /* 0x000000000000791b */ /* 0x000fd80003800000 */
.L_x_33:
[----:B------:R-:W-:Y:S05]  /*44c0*/  BSYNC B1 ;  /* 0x0000000000017941 */ /* 0x000fea0003800000 */
.L_x_32:
[----:B------:R-:W-:Y:S05]  /*44d0*/  BRA `(.L_x_34) ;  /* 0xffffffc800a87947 */ /* 0x000fea000383ffff */
.L_x_7:
[----:B------:R-:W-:Y:S01]  /*44e0*/  BSSY B1, `(.L_x_35) ;  /* 0x0000006000017945 */ /* 0x000fe20003800000 */
[----:B------:R-:W-:Y:S01]  /*44f0*/  PLOP3.LUT P0, PT, P0, PT, PT, 0x8, 0x80 ;  /* 0x000000000080781c */ /* 0x000fe2000070e170 */
[----:B------:R-:W-:-:S12]  /*4500*/  IMAD.MOV.U32 R19, RZ, RZ, -0x1 ;  /* 0xffffffffff137424 */ /* 0x000fd800078e00ff */
[----:B------:R-:W-:Y:S05]  /*4510*/  WARPSYNC.COLLECTIVE R19, `(.L_x_36) ;  /* 0x0000000013087348 */ /* 0x000fea0003c00000 */
[----:B------:R-:W-:Y:S01]  /*4520*/  VOTE.ANY P0, P0 ;  /* 0x0000000000ff7806 */ /* 0x000fe20000000100 */
[----:B------:R-:W-:-:S12]  /*4530*/  ENDCOLLECTIVE ;  /* 0x000000000000791b */ /* 0x000fd80003800000 */
.L_x_36:
[----:B------:R-:W-:Y:S05]  /*4540*/  BSYNC B1 ;  /* 0x0000000000017941 */ /* 0x000fea0003800000 */
.L_x_35:
[----:B------:R-:W-:Y:S05]  /*4550*/  BRA `(.L_x_37) ;  /* 0xffffffc800fc7947 */ /* 0x000fea000383ffff */
.L_x_9:
[----:B------:R-:W0:Y:S01]  /*4560*/  S2R R48, SR_GEMASK ;  /* 0x0000000000307919 */ /* 0x000e220000003c00 */
[----:B------:R-:W-:Y:S01]  /*4570*/  BSSY B1, `(.L_x_38) ;  /* 0x0000006000017945 */ /* 0x000fe20003800000 */
[----:B------:R-:W-:Y:S01]  /*4580*/  PLOP3.LUT P0, PT, P0, PT, PT, 0x8, 0x80 ;  /* 0x000000000080781c */ /* 0x000fe2000070e170 */
[----:B------:R-:W-:-:S12]  /*4590*/  IMAD.MOV.U32 R19, RZ, RZ, -0x1 ;  /* 0xffffffffff137424 */ /* 0x000fd800078e00ff */
[----:B0-----:R-:W-:Y:S05]  /*45a0*/  WARPSYNC.COLLECTIVE R19, `(.L_x_39) ;  /* 0x0000000013087348 */ /* 0x001fea0003c00000 */
[----:B------:R-:W-:Y:S01]  /*45b0*/  VOTE.ANY R19, PT, P0 ;  /* 0x0000000000137806 */ /* 0x000fe200000e0100 */
[----:B0-----:R-:W-:Y:S06]  /*45c0*/  ENDCOLLECTIVE ;  /* 0x000000000000791b */ /* 0x001fec0003800000 */
.L_x_39:
[----:B------:R-:W-:Y:S05]  /*45d0*/  BSYNC B1 ;  /* 0x0000000000017941 */ /* 0x000fea0003800000 */
.L_x_38:
[----:B------:R-:W-:Y:S01]  /*45e0*/  LOP3.LUT R19, R19, 0x80000000, R48, 0xec, !PT ;  /* 0x8000000013137812 */ /* 0x000fe200078eec30 */
[----:B------:R-:W-:Y:S01]  /*45f0*/  IMAD.MOV.U32 R18, RZ, RZ, R41 ;  /* 0x000000ffff127224 */ /* 0x000fe200078e0029 */
[----:B------:R-:W0:Y:S01]  /*4600*/  LDC.64 R42, c[0x0][0x390] ;  /* 0x0000e400ff2a7b82 */ /* 0x000e220000000a00 */
[----:B------:R-:W-:Y:S02]  /*4610*/  IMAD.MOV.U32 R17, RZ, RZ, 0x1 ;  /* 0x00000001ff117424 */ /* 0x000fe400078e00ff */
[----:B------:R-:W-:Y:S02]  /*4620*/  VIADD R16, R19, 0xffffffff ;  /* 0xffffffff13107836 */ /* 0x000fe40000000000 */
[C---:B------:R-:W-:Y:S02]  /*4630*/  VIADD R23, R47.reuse, 0x4 ;  /* 0x000000042f177836 */ /* 0x040fe40000000000 */
[----:B------:R-:W-:Y:S01]  /*4640*/  VIADD R26, R47, 0x8 ;  /* 0x000000082f1a7836 */ /* 0x000fe20000000000 */
[----:B------:R-:W-:Y:S01]  /*4650*/  LOP3.LUT R22, R19, R16, RZ, 0xc, !PT ;  /* 0x0000001013167212 */ /* 0x000fe200078e0cff */
[----:B------:R-:W-:-:S03]  /*4660*/  IMAD.MOV.U32 R19, RZ, RZ, -0x1 ;  /* 0xffffffffff137424 */ /* 0x000fc600078e00ff */
[----:B------:R1:W2:Y:S02]  /*4670*/  POPC R16, R22 ;  /* 0x0000001600107309 */ /* 0x0002a40000000000 */
[----:B-1----:R-:W-:Y:S01]  /*4680*/  VIADD R22, R47, 0x2 ;  /* 0x000000022f167836 */ /* 0x002fe20000000000 */
[----:B0-2---:R-:W-:-:S13]  /*4690*/  IADD3 R42, P3, PT, R42, 0x100, RZ ;  /* 0x000001002a2a7810 */ /* 0x005fda0007f7e0ff */
[----:B------:R-:W-:Y:S05]  /*46a0*/  WARPSYNC.COLLECTIVE R19, `(.L_x_40) ;  /* 0x0000000013087348 */ /* 0x000fea0003c00000 */
[----:B------:R0:W1:Y:S02]  /*46b0*/  SHFL.DOWN P2, R20, R18, R17, R16 ;  /* 0x0800001112147389 */ /* 0x0000640000040010 */
[----:B01----:R-:W-:Y:S05]  /*46c0*/  ENDCOLLECTIVE ;  /* 0x000000000000791b */ /* 0x003fea0003800000 */
.L_x_40:
[-C--:B------:R-:W-:Y:S01]  /*46d0*/  ISETP.GE.AND P0, PT, R47, R16.reuse, PT ;  /* 0x000000102f00720c */ /* 0x080fe20003f06270 */
[----:B------:R-:W-:Y:S02]  /*46e0*/  IMAD.X R43, RZ, RZ, R43, P3 ;  /* 0x000000ffff2b7224 */ /* 0x000fe400018e062b */
[----:B------:R-:W-:Y:S01]  /*46f0*/  IMAD.MOV.U32 R17, RZ, RZ, 0x2 ;  /* 0x00000002ff117424 */ /* 0x000fe200078e00ff */
[----:B------:R-:W-:Y:S02]  /*4700*/  SEL R20, R20, RZ, !P0 ;  /* 0x000000ff14147207 */ /* 0x000fe40004000000 */
[----:B------:R-:W-:-:S03]  /*4710*/  ISETP.GT.AND P0, PT, R22, R16, PT ;  /* 0x000000101600720c */ /* 0x000fc60003f04270 */
[----:B------:R-:W-:-:S04]  /*4720*/  IMAD.IADD R37, R20, 0x1, R41 ;  /* 0x0000000114257824 */ /* 0x000fc800078e0229 */
[----:B------:R-:W-:-:S07]  /*4730*/  IMAD.MOV.U32 R18, RZ, RZ, R37 ;  /* 0x000000ffff127224 */ /* 0x000fce00078e0025 */
[----:B------:R-:W-:Y:S05]  /*4740*/  WARPSYNC.COLLECTIVE R19, `(.L_x_41) ;  /* 0x0000000013087348 */ /* 0x000fea0003c00000 */
[----:B------:R0:W1:Y:S02]  /*4750*/  SHFL.DOWN P2, R20, R18, R17, R16 ;  /* 0x0800001112147389 */ /* 0x0000640000040010 */
[----:B01----:R-:W-:Y:S05]  /*4760*/  ENDCOLLECTIVE ;  /* 0x000000000000791b */ /* 0x003fea0003800000 */
.L_x_41:
[----:B------:R-:W-:Y:S01]  /*4770*/  IMAD.MOV.U32 R17, RZ, RZ, 0x4 ;  /* 0x00000004ff117424 */ /* 0x000fe200078e00ff */
[----:B------:R-:W-:Y:S02]  /*4780*/  SEL R20, R20, RZ, !P0 ;  /* 0x000000ff14147207 */ /* 0x000fe40004000000 */
[----:B------:R-:W-:-:S03]  /*4790*/  ISETP.GT.AND P0, PT, R23, R16, PT ;  /* 0x000000101700720c */ /* 0x000fc60003f04270 */
[----:B------:R-:W-:Y:S02]  /*47a0*/  IMAD.IADD R39, R37, 0x1, R20 ;  /* 0x0000000125277824 */ /* 0x000fe400078e0214 */
[----:B------:R-:W-:Y:S02]  /*47b0*/  VIADD R37, R47, 0x10 ;  /* 0x000000102f257836 */ /* 0x000fe40000000000 */
[----:B------:R-:W-:-:S07]  /*47c0*/  IMAD.MOV.U32 R18, RZ, RZ, R39 ;  /* 0x000000ffff127224 */ /* 0x000fce00078e0027 */
[----:B------:R-:W-:Y:S05]  /*47d0*/  WARPSYNC.COLLECTIVE R19, `(.L_x_42) ;  /* 0x0000000013087348 */ /* 0x000fea0003c00000 */
[----:B------:R0:W1:Y:S02]  /*47e0*/  SHFL.DOWN P2, R20, R18, R17, R16 ;  /* 0x0800001112147389 */ /* 0x0000640000040010 */
[----:B01----:R-:W-:Y:S05]  /*47f0*/  ENDCOLLECTIVE ;  /* 0x000000000000791b */ /* 0x003fea0003800000 */
.L_x_42:
        /* <DEDUP_REMOVED lines=8> */
.L_x_43:
[----:B------:R-:W-:Y:S01]  /*4880*/  IMAD.MOV.U32 R17, RZ, RZ, 0x10 ;  /* 0x00000010ff117424 */ /* 0x000fe200078e00ff */
[----:B------:R-:W-:Y:S02]  /*4890*/  SEL R20, R20, RZ, !P0 ;  /* 0x000000ff14147207 */ /* 0x000fe40004000000 */
[----:B------:R-:W-:-:S03]  /*48a0*/  ISETP.NE.AND P0, PT, R40, 0x65, PT ;  /* 0x000000652800780c */ /* 0x000fc60003f05270 */
[----:B------:R-:W-:-:S04]  /*48b0*/  IMAD.IADD R41, R51, 0x1, R20 ;  /* 0x0000000133297824 */ /* 0x000fc800078e0214 */
[----:B------:R-:W-:-:S07]  /*48c0*/  IMAD.MOV.U32 R18, RZ, RZ, R41 ;  /* 0x000000ffff127224 */ /* 0x000fce00078e0029 */
[----:B------:R-:W-:Y:S05]  /*48d0*/  WARPSYNC.COLLECTIVE R19, `(.L_x_44) ;  /* 0x0000000013087348 */ /* 0x000fea0003c00000 */
[----:B------:R0:W1:Y:S02]  /*48e0*/  SHFL.DOWN P2, R20, R18, R17, R16 ;  /* 0x0800001112147389 */ /* 0x0000640000040010 */
[----:B01----:R-:W-:Y:S05]  /*48f0*/  ENDCOLLECTIVE ;  /* 0x000000000000791b */ /* 0x003fea0003800000 */
.L_x_44:
[----:B------:R-:W-:Y:S05]  /*4900*/  WARPSYNC.COLLECTIVE R19, `(.L_x_45) ;  /* 0x0000000013087348 */ /* 0x000fea0003c00000 */
[----:B------:R-:W-:Y:S01]  /*4910*/  VOTE.ALL P0, P0 ;  /* 0x0000000000ff7806 */ /* 0x000fe20000000000 */
[----:B------:R-:W-:-:S12]  /*4920*/  ENDCOLLECTIVE ;  /* 0x000000000000791b */ /* 0x000fd80003800000 */
.L_x_45:
[----:B------:R-:W-:-:S04]  /*4930*/  ISETP.GT.AND P2, PT, R37, R16, PT ;  /* 0x000000102500720c */ /* 0x000fc80003f44270 */
[----:B------:R-:W-:-:S05]  /*4940*/  SEL R20, R20, RZ, !P2 ;  /* 0x000000ff14147207 */ /* 0x000fca0005000000 */
[----:B------:R-:W-:Y:S01]  /*4950*/  IMAD.IADD R39, R41, 0x1, R20 ;  /* 0x0000000129277824 */ /* 0x000fe200078e0214 */
[----:B------:R-:W-:Y:S06]  /*4960*/  BRA `(.L_x_46) ;  /* 0xffffffc800947947 */ /* 0x000fec000383ffff */
.L_x_11:
[----:B------:R-:W-:Y:S01]  /*4970*/  BSSY B1, `(.L_x_47) ;  /* 0x0000006000017945 */ /* 0x000fe20003800000 */
[----:B------:R-:W-:Y:S01]  /*4980*/  PLOP3.LUT P0, PT, P0, PT, PT, 0x8, 0x80 ;  /* 0x000000000080781c */ /* 0x000fe2000070e170 */
[----:B------:R-:W-:-:S12]  /*4990*/  IMAD.MOV.U32 R19, RZ, RZ, -0x1 ;  /* 0xffffffffff137424 */ /* 0x000fd800078e00ff */
[----:B------:R-:W-:Y:S05]  /*49a0*/  WARPSYNC.COLLECTIVE R19, `(.L_x_48) ;  /* 0x0000000013087348 */ /* 0x000fea0003c00000 */
[----:B------:R-:W-:Y:S01]  /*49b0*/  VOTE.ANY P0, P0 ;  /* 0x0000000000ff7806 */ /* 0x000fe20000000100 */
[----:B------:R-:W-:-:S12]  /*49c0*/  ENDCOLLECTIVE ;  /* 0x000000000000791b */ /* 0x000fd80003800000 */
.L_x_48:
[----:B------:R-:W-:Y:S05]  /*49d0*/  BSYNC B1 ;  /* 0x0000000000017941 */ /* 0x000fea0003800000 */
.L_x_47:
[----:B------:R-:W-:Y:S05]  /*49e0*/  BRA `(.L_x_49) ;  /* 0xffffffc800a47947 */ /* 0x000fea000383ffff */
.L_x_13:
[----:B------:R-:W-:Y:S01]  /*49f0*/  BSSY B1, `(.L_x_50) ;  /* 0x0000006000017945 */ /* 0x000fe20003800000 */
[----:B------:R-:W-:Y:S01]  /*4a00*/  PLOP3.LUT P0, PT, P0, PT, PT, 0x8, 0x80 ;  /* 0x000000000080781c */ /* 0x000fe2000070e170 */
[----:B------:R-:W-:-:S12]  /*4a10*/  IMAD.MOV.U32 R19, RZ, RZ, -0x1 ;  /* 0xffffffffff137424 */ /* 0x000fd800078e00ff */
[----:B------:R-:W-:Y:S05]  /*4a20*/  WARPSYNC.COLLECTIVE R19, `(.L_x_51) ;  /* 0x0000000013087348 */ /* 0x000fea0003c00000 */
[----:B------:R-:W-:Y:S01]  /*4a30*/  VOTE.ANY P0, P0 ;  /* 0x0000000000ff7806 */ /* 0x000fe20000000100 */
[----:B------:R-:W-:-:S12]  /*4a40*/  ENDCOLLECTIVE ;  /* 0x000000000000791b */ /* 0x000fd80003800000 */
.L_x_51:
[----:B------:R-:W-:Y:S05]  /*4a50*/  BSYNC B1 ;  /* 0x0000000000017941 */ /* 0x000fea0003800000 */
.L_x_50:
[----:B------:R-:W-:Y:S05]  /*4a60*/  BRA `(.L_x_52) ;  /* 0xffffffc800f87947 */ /* 0x000fea000383ffff */
.L_x_15:
[----:B------:R-:W-:Y:S01]  /*4a70*/  BSSY B1, `(.L_x_53) ;  /* 0x0000006000017945 */ /* 0x000fe20003800000 */
[----:B------:R-:W-:Y:S01]  /*4a80*/  PLOP3.LUT P0, PT, P0, PT, PT, 0x8, 0x80 ;  /* 0x000000000080781c */ /* 0x000fe2000070e170 */
[----:B------:R-:W-:-:S12]  /*4a90*/  IMAD.MOV.U32 R19, RZ, RZ, -0x1 ;  /* 0xffffffffff137424 */ /* 0x000fd800078e00ff */
[----:B------:R-:W-:Y:S05]  /*4aa0*/  WARPSYNC.COLLECTIVE R19, `(.L_x_54) ;  /* 0x0000000013087348 */ /* 0x000fea0003c00000 */
[----:B------:R-:W-:Y:S01]  /*4ab0*/  VOTE.ANY R19, PT, P0 ;  /* 0x0000000000137806 */ /* 0x000fe200000e0100 */
[----:B------:R-:W-:Y:S06]  /*4ac0*/  ENDCOLLECTIVE ;  /* 0x000000000000791b */ /* 0x000fec0003800000 */
.L_x_54:
[----:B------:R-:W-:Y:S05]  /*4ad0*/  BSYNC B1 ;  /* 0x0000000000017941 */ /* 0x000fea0003800000 */
.L_x_53:
[----:B------:R-:W-:Y:S01]  /*4ae0*/  LOP3.LUT R19, R19, 0x80000000, R48, 0xec, !PT ;  /* 0x8000000013137812 */ /* 0x000fe200078eec30 */
[----:B------:R-:W-:Y:S02]  /*4af0*/  IMAD.MOV.U32 R18, RZ, RZ, R41 ;  /* 0x000000ffff127224 */ /* 0x000fe400078e0029 */
[----:B------:R-:W-:Y:S02]  /*4b00*/  IMAD.MOV.U32 R17, RZ, RZ, 0x1 ;  /* 0x00000001ff117424 */ /* 0x000fe400078e00ff */
[----:B------:R-:W-:Y:S02]  /*4b10*/  VIADD R16, R19, 0xffffffff ;  /* 0xffffffff13107836 */ /* 0x000fe40000000000 */
[----:B------:R-:W-:-:S03]  /*4b20*/  VIADD R21, R21, 0xffffffe0 ;  /* 0xffffffe015157836 */ /* 0x000fc60000000000 */
[----:B------:R-:W-:Y:S01]  /*4b30*/  LOP3.LUT R50, R19, R16, RZ, 0xc, !PT ;  /* 0x0000001013327212 */ /* 0x000fe200078e0cff */
[----:B------:R-:W-:-:S03]  /*4b40*/  IMAD.MOV.U32 R19, RZ, RZ, -0x1 ;  /* 0xffffffffff137424 */ /* 0x000fc600078e00ff */
[----:B------:R0:W1:Y:S04]  /*4b50*/  POPC R16, R50 ;  /* 0x0000003200107309 */ /* 0x0000680000000000 */
[----:B01----:R-:W-:Y:S05]  /*4b60*/  WARPSYNC.COLLECTIVE R19, `(.L_x_55) ;  /* 0x0000000013087348 */ /* 0x003fea0003c00000 */
[----:B-1----:R1:W2:Y:S02]  /*4b70*/  SHFL.DOWN P2, R20, R18, R17, R16 ;  /* 0x0800001112147389 */ /* 0x0022a40000040010 */
[----:B012---:R-:W-:Y:S05]  /*4b80*/  ENDCOLLECTIVE ;  /* 0x000000000000791b */ /* 0x007fea0003800000 */
.L_x_55:
[----:B------:R-:W-:Y:S01]  /*4b90*/  ISETP.GE.AND P0, PT, R47, R16, PT ;  /* 0x000000102f00720c */ /* 0x000fe20003f06270 */
[----:B------:R-:W-:-:S03]  /*4ba0*/  IMAD.MOV.U32 R17, RZ, RZ, 0x2 ;  /* 0x00000002ff117424 */ /* 0x000fc600078e00ff */
[----:B------:R-:W-:Y:S02]  /*4bb0*/  SEL R20, R20, RZ, !P0 ;  /* 0x000000ff14147207 */ /* 0x000fe40004000000 */
[----:B------:R-:W-:-:S03]  /*4bc0*/  ISETP.GT.AND P0, PT, R22, R16, PT ;  /* 0x000000101600720c */ /* 0x000fc60003f04270 */
[----:B------:R-:W-:-:S04]  /*4bd0*/  IMAD.IADD R51, R20, 0x1, R41 ;  /* 0x0000000114337824 */ /* 0x000fc800078e0229 */
[----:B------:R-:W-:-:S07]  /*4be0*/  IMAD.MOV.U32 R18, RZ, RZ, R51 ;  /* 0x000000ffff127224 */ /* 0x000fce00078e0033 */
[----:B------:R-:W-:Y:S05]  /*4bf0*/  WARPSYNC.COLLECTIVE R19, `(.L_x_56) ;  /* 0x0000000013087348 */ /* 0x000fea0003c00000 */
[----:B------:R0:W1:Y:S02]  /*4c00*/  SHFL.DOWN P2, R20, R18, R17, R16 ;  /* 0x0800001112147389 */ /* 0x0000640000040010 */
[----:B01----:R-:W-:Y:S05]  /*4c10*/  ENDCOLLECTIVE ;  /* 0x000000000000791b */ /* 0x003fea0003800000 */
.L_x_56:
        /* <DEDUP_REMOVED lines=8> */
.L_x_57:
        /* <DEDUP_REMOVED lines=8> */
.L_x_58:
        /* <DEDUP_REMOVED lines=8> */
.L_x_59:
[----:B------:R-:W-:Y:S05]  /*4da0*/  WARPSYNC.COLLECTIVE R19, `(.L_x_60) ;  /* 0x0000000013087348 */ /* 0x000fea0003c00000 */
[----:B------:R-:W-:Y:S01]  /*4db0*/  VOTE.ALL P0, P0 ;  /* 0x0000000000ff7806 */ /* 0x000fe20000000000 */
[----:B------:R-:W-:-:S12]  /*4dc0*/  ENDCOLLECTIVE ;  /* 0x000000000000791b */ /* 0x000fd80003800000 */
.L_x_60:
[----:B------:R-:W-:-:S04]  /*4dd0*/  ISETP.GT.AND P2, PT, R37, R16, PT ;  /* 0x000000102500720c */ /* 0x000fc80003f44270 */
[----:B------:R-:W-:-:S04]  /*4de0*/  SEL R20, R20, RZ, !P2 ;  /* 0x000000ff14147207 */ /* 0x000fc80005000000 */
[----:B------:R-:W-:Y:S01]  /*4df0*/  IADD3 R39, PT, PT, R50, R20, R39 ;  /* 0x0000001432277210 */ /* 0x000fe20007ffe027 */
[----:B------:R-:W-:Y:S06]  /*4e00*/  BRA `(.L_x_61) ;  /* 0xffffffc800907947 */ /* 0x000fec000383ffff */
.L_x_20:
[----:B------:R-:W-:Y:S01]  /*4e10*/  BSSY B0, `(.L_x_62) ;  /* 0x0000006000007945 */ /* 0x000fe20003800000 */
[----:B------:R-:W-:Y:S01]  /*4e20*/  PLOP3.LUT P0, PT, P0, PT, PT, 0x8, 0x80 ;  /* 0x000000000080781c */ /* 0x000fe2000070e170 */
[----:B------:R-:W-:-:S12]  /*4e30*/  IMAD.MOV.U32 R19, RZ, RZ, -0x1 ;  /* 0xffffffffff137424 */ /* 0x000fd800078e00ff */
[----:B------:R-:W-:Y:S05]  /*4e40*/  WARPSYNC.COLLECTIVE R19, `(.L_x_63) ;  /* 0x0000000013087348 */ /* 0x000fea0003c00000 */
[----:B------:R-:W-:Y:S01]  /*4e50*/  VOTE.ANY P0, P0 ;  /* 0x0000000000ff7806 */ /* 0x000fe20000000100 */
[----:B------:R-:W-:-:S12]  /*4e60*/  ENDCOLLECTIVE ;  /* 0x000000000000791b */ /* 0x000fd80003800000 */
.L_x_63:
[----:B------:R-:W-:Y:S05]  /*4e70*/  BSYNC B0 ;  /* 0x0000000000007941 */ /* 0x000fea0003800000 */
.L_x_62:
[----:B------:R-:W-:Y:S05]  /*4e80*/  BRA `(.L_x_64) ;  /* 0xffffffe000a87947 */ /* 0x000fea000383ffff */
.L_x_22:
[----:B------:R-:W-:Y:S01]  /*4e90*/  BSSY B0, `(.L_x_65) ;  /* 0x0000006000007945 */ /* 0x000fe20003800000 */
[----:B------:R-:W-:Y:S01]  /*4ea0*/  PLOP3.LUT P0, PT, P0, PT, PT, 0x8, 0x80 ;  /* 0x000000000080781c */ /* 0x000fe2000070e170 */
[----:B------:R-:W-:-:S12]  /*4eb0*/  IMAD.MOV.U32 R19, RZ, RZ, -0x1 ;  /* 0xffffffffff137424 */ /* 0x000fd800078e00ff */
[----:B------:R-:W-:Y:S05]  /*4ec0*/  WARPSYNC.COLLECTIVE R19, `(.L_x_66) ;  /* 0x0000000013087348 */ /* 0x000fea0003c00000 */
[----:B------:R-:W-:Y:S01]  /*4ed0*/  VOTE.ANY P0, P0 ;  /* 0x0000000000ff7806 */ /* 0x000fe20000000100 */
[----:B------:R-:W-:-:S12]  /*4ee0*/  ENDCOLLECTIVE ;  /* 0x000000000000791b */ /* 0x000fd80003800000 */
.L_x_66:
[----:B------:R-:W-:Y:S05]  /*4ef0*/  BSYNC B0 ;  /* 0x0000000000007941 */ /* 0x000fea0003800000 */
.L_x_65:
[----:B------:R-:W-:Y:S05]  /*4f00*/  BRA `(.L_x_67) ;  /* 0xffffffe000fc7947 */ /* 0x000fea000383ffff */
.L_x_24:
[----:B------:R-:W0:Y:S01]  /*4f10*/  S2R R53, SR_GEMASK ;  /* 0x0000000000357919 */ /* 0x000e220000003c00 */
[----:B------:R-:W-:Y:S01]  /*4f20*/  BSSY B0, `(.L_x_68) ;  /* 0x0000006000007945 */ /* 0x000fe20003800000 */
[----:B------:R-:W-:Y:S01]  /*4f30*/  PLOP3.LUT P0, PT, P0, PT, PT, 0x8, 0x80 ;  /* 0x000000000080781c */ /* 0x000fe2000070e170 */
[----:B------:R-:W-:-:S12]  /*4f40*/  IMAD.MOV.U32 R19, RZ, RZ, -0x1 ;  /* 0xffffffffff137424 */ /* 0x000fd800078e00ff */
[----:B0-----:R-:W-:Y:S05]  /*4f50*/  WARPSYNC.COLLECTIVE R19, `(.L_x_69) ;  /* 0x0000000013087348 */ /* 0x001fea0003c00000 */
[----:B------:R-:W-:Y:S01]  /*4f60*/  VOTE.ANY R19, PT, P0 ;  /* 0x0000000000137806 */ /* 0x000fe200000e0100 */
[----:B0-----:R-:W-:Y:S06]  /*4f70*/  ENDCOLLECTIVE ;  /* 0x000000000000791b */ /* 0x001fec0003800000 */
.L_x_69:
[----:B------:R-:W-:Y:S05]  /*4f80*/  BSYNC B0 ;  /* 0x0000000000007941 */ /* 0x000fea0003800000 */
.L_x_68:
[----:B------:R-:W-:Y:S01]  /*4f90*/  LOP3.LUT R19, R19, 0x80000000, R53, 0xec, !PT ;  /* 0x8000000013137812 */ /* 0x000fe200078eec35 */
[----:B------:R-:W-:Y:S02]  /*4fa0*/  IMAD.MOV.U32 R18, RZ, RZ, R25 ;  /* 0x000000ffff127224 */ /* 0x000fe400078e0019 */
[----:B------:R-:W-:Y:S02]  /*4fb0*/  IMAD.MOV.U32 R17, RZ, RZ, 0x1 ;  /* 0x00000001ff117424 */ /* 0x000fe400078e00ff */
[----:B------:R-:W-:-:S05]  /*4fc0*/  VIADD R16, R19, 0xffffffff ;  /* 0xffffffff13107836 */ /* 0x000fca0000000000 */
[----:B------:R-:W-:Y:S01]  /*4fd0*/  LOP3.LUT R44, R19, R16, RZ, 0xc, !PT ;  /* 0x00000010132c7212 */ /* 0x000fe200078e0cff */
[----:B------:R-:W-:-:S05]  /*4fe0*/  IMAD.MOV.U32 R19, RZ, RZ, -0x1 ;  /* 0xffffffffff137424 */ /* 0x000fca00078e00ff */
[----:B------:R-:W0:Y:S02]  /*4ff0*/  POPC R44, R44 ;  /* 0x0000002c002c7309 */ /* 0x000e240000000000 */
[----:B0-----:R-:W-:Y:S01]  /*5000*/  IMAD.MOV.U32 R16, RZ, RZ, R44 ;  /* 0x000000ffff107224 */ /* 0x001fe200078e002c */
[----:B------:R-:W-:-:S13]  /*5010*/  ISETP.GE.AND P0, PT, R36, R44, PT ;  /* 0x0000002c2400720c */ /* 0x000fda0003f06270 */
[----:B------:R-:W-:Y:S05]  /*5020*/  WARPSYNC.COLLECTIVE R19, `(.L_x_70) ;  /* 0x0000000013087348 */ /* 0x000fea0003c00000 */
[----:B------:R0:W1:Y:S02]  /*5030*/  SHFL.DOWN P2, R20, R18, R17, R16 ;  /* 0x0800001112147389 */ /* 0x0000640000040010 */
[----:B01----:R-:W-:Y:S05]  /*5040*/  ENDCOLLECTIVE ;  /* 0x000000000000791b */ /* 0x003fea0003800000 */
.L_x_70:
[----:B------:R-:W-:Y:S01]  /*5050*/  IMAD.MOV.U32 R17, RZ, RZ, 0x2 ;  /* 0x00000002ff117424 */ /* 0x000fe200078e00ff */
[----:B------:R-:W-:-:S05]  /*5060*/  SEL R20, R20, RZ, !P0 ;  /* 0x000000ff14147207 */ /* 0x000fca0004000000 */
[----:B------:R-:W-:Y:S02]  /*5070*/  IMAD.IADD R35, R20, 0x1, R25 ;  /* 0x0000000114237824 */ /* 0x000fe400078e0219 */
[----:B------:R-:W-:Y:S02]  /*5080*/  VIADD R25, R36, 0x2 ;  /* 0x0000000224197836 */ /* 0x000fe40000000000 */
[----:B------:R-:W-:-:S03]  /*5090*/  IMAD.MOV.U32 R18, RZ, RZ, R35 ;  /* 0x000000ffff127224 */ /* 0x000fc600078e0023 */
[----:B------:R-:W-:Y:S01]  /*50a0*/  ISETP.GT.AND P0, PT, R25, R44, PT ;  /* 0x0000002c1900720c */ /* 0x000fe20003f04270 */
[----:B------:R-:W-:-:S12]  /*50b0*/  VIADD R25, R36, 0x4 ;  /* 0x0000000424197836 */ /* 0x000fd80000000000 */
[----:B------:R-:W-:Y:S05]  /*50c0*/  WARPSYNC.COLLECTIVE R19, `(.L_x_71) ;  /* 0x0000000013087348 */ /* 0x000fea0003c00000 */
[----:B------:R0:W1:Y:S02]  /*50d0*/  SHFL.DOWN P2, R20, R18, R17, R16 ;  /* 0x0800001112147389 */ /* 0x0000640000040010 */
[----:B01----:R-:W-:Y:S05]  /*50e0*/  ENDCOLLECTIVE ;  /* 0x000000000000791b */ /* 0x003fea0003800000 */
.L_x_71:
        /* <DEDUP_REMOVED lines=9> */
.L_x_72:
        /* <DEDUP_REMOVED lines=8> */
.L_x_73:
[----:B------:R-:W-:Y:S01]  /*5200*/  IMAD.MOV.U32 R17, RZ, RZ, 0x10 ;  /* 0x00000010ff117424 */ /* 0x000fe200078e00ff */
[----:B------:R-:W-:Y:S02]  /*5210*/  SEL R20, R20, RZ, !P0 ;  /* 0x000000ff14147207 */ /* 0x000fe40004000000 */
[----:B------:R-:W-:-:S03]  /*5220*/  ISETP.NE.AND P0, PT, R24, 0x65, PT ;  /* 0x000000651800780c */ /* 0x000fc60003f05270 */
[----:B------:R-:W-:Y:S02]  /*5230*/  IMAD.IADD R26, R25, 0x1, R20 ;  /* 0x00000001191a7824 */ /* 0x000fe400078e0214 */
[----:B------:R-:W-:Y:S02]  /*5240*/  VIADD R25, R36, 0x10 ;  /* 0x0000001024197836 */ /* 0x000fe40000000000 */
[----:B------:R-:W-:-:S03]  /*5250*/  IMAD.MOV.U32 R18, RZ, RZ, R26 ;  /* 0x000000ffff127224 */ /* 0x000fc600078e001a */
[----:B------:R-:W-:-:S13]  /*5260*/  ISETP.GT.AND P3, PT, R25, R44, PT ;  /* 0x0000002c1900720c */ /* 0x000fda0003f64270 */
[----:B------:R-:W-:Y:S05]  /*5270*/  WARPSYNC.COLLECTIVE R19, `(.L_x_74) ;  /* 0x0000000013087348 */ /* 0x000fea0003c00000 */
[----:B------:R0:W1:Y:S02]  /*5280*/  SHFL.DOWN P2, R20, R18, R17, R16 ;  /* 0x0800001112147389 */ /* 0x0000640000040010 */
[----:B01----:R-:W-:Y:S05]  /*5290*/  ENDCOLLECTIVE ;  /* 0x000000000000791b */ /* 0x003fea0003800000 */
.L_x_74:
[----:B------:R-:W-:Y:S05]  /*52a0*/  WARPSYNC.COLLECTIVE R19, `(.L_x_75) ;  /* 0x0000000013087348 */ /* 0x000fea0003c00000 */
[----:B------:R-:W-:Y:S01]  /*52b0*/  VOTE.ALL P0, P0 ;  /* 0x0000000000ff7806 */ /* 0x000fe20000000000 */
[----:B------:R-:W-:-:S12]  /*52c0*/  ENDCOLLECTIVE ;  /* 0x000000000000791b */ /* 0x000fd80003800000 */
.L_x_75:
[----:B------:R-:W0:Y:S01]  /*52d0*/  LDC.64 R16, c[0x0][0x390] ;  /* 0x0000e400ff107b82 */ /* 0x000e220000000a00 */
[----:B------:R-:W-:-:S05]  /*52e0*/  SEL R25, R20, RZ, !P3 ;  /* 0x000000ff14197207 */ /* 0x000fca0005800000 */
[----:B------:R-:W-:Y:S01]  /*52f0*/  IMAD.IADD R26, R26, 0x1, R25 ;  /* 0x000000011a1a7824 */ /* 0x000fe200078e0219 */
[----:B0-----:R-:W-:-:S05]  /*5300*/  IADD3 R35, P2, PT, R16, 0x100, RZ ;  /* 0x0000010010237810 */ /* 0x001fca0007f5e0ff */
[----:B------:R-:W-:Y:S01]  /*5310*/  IMAD.X R39, RZ, RZ, R17, P2 ;  /* 0x000000ffff277224 */ /* 0x000fe200010e0611 */
[----:B------:R-:W-:Y:S07]  /*5320*/  BRA `(.L_x_76) ;  /* 0xffffffe000907947 */ /* 0x000fee000383ffff */
.L_x_26:
[----:B------:R-:W-:Y:S01]  /*5330*/  BSSY B0, `(.L_x_77) ;  /* 0x0000006000007945 */ /* 0x000fe20003800000 */
[----:B------:R-:W-:Y:S01]  /*5340*/  PLOP3.LUT P0, PT, P0, PT, PT, 0x8, 0x80 ;  /* 0x000000000080781c */ /* 0x000fe2000070e170 */
[----:B------:R-:W-:-:S12]  /*5350*/  IMAD.MOV.U32 R19, RZ, RZ, -0x1 ;  /* 0xffffffffff137424 */ /* 0x000fd800078e00ff */
[----:B------:R-:W-:Y:S05]  /*5360*/  WARPSYNC.COLLECTIVE R19, `(.L_x_78) ;  /* 0x0000000013087348 */ /* 0x000fea0003c00000 */
[----:B------:R-:W-:Y:S01]  /*5370*/  VOTE.ANY P0, P0 ;  /* 0x0000000000ff7806 */ /* 0x000fe20000000100 */
[----:B------:R-:W-:-:S12]  /*5380*/  ENDCOLLECTIVE ;  /* 0x000000000000791b */ /* 0x000fd80003800000 */
.L_x_78:
[----:B------:R-:W-:Y:S05]  /*5390*/  BSYNC B0 ;  /* 0x0000000000007941 */ /* 0x000fea0003800000 */
.L_x_77:
[----:B------:R-:W-:Y:S05]  /*53a0*/  BRA `(.L_x_79) ;  /* 0xffffffe000a07947 */ /* 0x000fea000383ffff */
.L_x_28:
[----:B------:R-:W-:Y:S01]  /*53b0*/  BSSY B0, `(.L_x_80) ;  /* 0x0000006000007945 */ /* 0x000fe20003800000 */
[----:B------:R-:W-:Y:S01]  /*53c0*/  PLOP3.LUT P0, PT, P0, PT, PT, 0x8, 0x80 ;  /* 0x000000000080781c */ /* 0x000fe2000070e170 */
[----:B------:R-:W-:-:S12]  /*53d0*/  IMAD.MOV.U32 R19, RZ, RZ, -0x1 ;  /* 0xffffffffff137424 */ /* 0x000fd800078e00ff */
[----:B------:R-:W-:Y:S05]  /*53e0*/  WARPSYNC.COLLECTIVE R19, `(.L_x_81) ;  /* 0x0000000013087348 */ /* 0x000fea0003c00000 */
[----:B------:R-:W-:Y:S01]  /*53f0*/  VOTE.ANY P0, P0 ;  /* 0x0000000000ff7806 */ /* 0x000fe20000000100 */
[----:B------:R-:W-:-:S12]  /*5400*/  ENDCOLLECTIVE ;  /* 0x000000000000791b */ /* 0x000fd80003800000 */
.L_x_81:
[----:B------:R-:W-:Y:S05]  /*5410*/  BSYNC B0 ;  /* 0x0000000000007941 */ /* 0x000fea0003800000 */
.L_x_80:
[----:B------:R-:W-:Y:S05]  /*5420*/  BRA `(.L_x_82) ;  /* 0xffffffe000f47947 */ /* 0x000fea000383ffff */
.L_x_30:
[----:B------:R-:W-:Y:S01]  /*5430*/  BSSY B0, `(.L_x_83) ;  /* 0x0000006000007945 */ /* 0x000fe20003800000 */
[----:B------:R-:W-:Y:S01]  /*5440*/  PLOP3.LUT P0, PT, P0, PT, PT, 0x8, 0x80 ;  /* 0x000000000080781c */ /* 0x000fe2000070e170 */
[----:B------:R-:W-:-:S12]  /*5450*/  IMAD.MOV.U32 R19, RZ, RZ, -0x1 ;  /* 0xffffffffff137424 */ /* 0x000fd800078e00ff */
[----:B------:R-:W-:Y:S05]  /*5460*/  WARPSYNC.COLLECTIVE R19, `(.L_x_84) ;  /* 0x0000000013087348 */ /* 0x000fea0003c00000 */
[----:B------:R-:W-:Y:S01]  /*5470*/  VOTE.ANY R19, PT, P0 ;  /* 0x0000000000137806 */ /* 0x000fe200000e0100 */
[----:B------:R-:W-:Y:S06]  /*5480*/  ENDCOLLECTIVE ;  /* 0x000000000000791b */ /* 0x000fec0003800000 */
.L_x_84:
[----:B------:R-:W-:Y:S05]  /*5490*/  BSYNC B0 ;  /* 0x0000000000007941 */ /* 0x000fea0003800000 */
.L_x_83:
[----:B------:R-:W-:Y:S01]  /*54a0*/  LOP3.LUT R19, R19, 0x80000000, R53, 0xec, !PT ;  /* 0x8000000013137812 */ /* 0x000fe200078eec35 */
[----:B------:R-:W-:Y:S02]  /*54b0*/  IMAD.MOV.U32 R18, RZ, RZ, R25 ;  /* 0x000000ffff127224 */ /* 0x000fe400078e0019 */
[----:B------:R-:W-:Y:S02]  /*54c0*/  IMAD.MOV.U32 R17, RZ, RZ, 0x1 ;  /* 0x00000001ff117424 */ /* 0x000fe400078e00ff */
[----:B------:R-:W-:Y:S02]  /*54d0*/  VIADD R16, R19, 0xffffffff ;  /* 0xffffffff13107836 */ /* 0x000fe40000000000 */
[----:B------:R-:W-:-:S03]  /*54e0*/  VIADD R21, R21, 0xffffffe0 ;  /* 0xffffffe015157836 */ /* 0x000fc60000000000 */
[----:B------:R-:W-:Y:S01]  /*54f0*/  LOP3.LUT R16, R19, R16, RZ, 0xc, !PT ;  /* 0x0000001013107212 */ /* 0x000fe200078e0cff */
[----:B------:R-:W-:-:S05]  /*5500*/  IMAD.MOV.U32 R19, RZ, RZ, -0x1 ;  /* 0xffffffffff137424 */ /* 0x000fca00078e00ff */
[----:B------:R-:W0:Y:S02]  /*5510*/  POPC R16, R16 ;  /* 0x0000001000107309 */ /* 0x000e240000000000 */
[----:B0-----:R-:W-:Y:S05]  /*5520*/  WARPSYNC.COLLECTIVE R19, `(.L_x_85) ;  /* 0x0000000013087348 */ /* 0x001fea0003c00000 */
[----:B0-----:R0:W1:Y:S02]  /*5530*/  SHFL.DOWN P2, R20, R18, R17, R16 ;  /* 0x0800001112147389 */ /* 0x0010640000040010 */
[----:B01----:R-:W-:Y:S05]  /*5540*/  ENDCOLLECTIVE ;  /* 0x000000000000791b */ /* 0x003fea0003800000 */
.L_x_85:
[----:B------:R-:W-:Y:S01]  /*5550*/  ISETP.GE.AND P0, PT, R36, R16, PT ;  /* 0x000000102400720c */ /* 0x000fe20003f06270 */
[----:B------:R-:W-:-:S03]  /*5560*/  IMAD.MOV.U32 R17, RZ, RZ, 0x2 ;  /* 0x00000002ff117424 */ /* 0x000fc600078e00ff */
[----:B------:R-:W-:-:S05]  /*5570*/  SEL R20, R20, RZ, !P0 ;  /* 0x000000ff14147207 */ /* 0x000fca0004000000 */
[----:B------:R-:W-:Y:S02]  /*5580*/  IMAD.IADD R25, R20, 0x1, R25 ;  /* 0x0000000114197824 */ /* 0x000fe400078e0219 */
[----:B------:R-:W-:Y:S02]  /*5590*/  VIADD R20, R36, 0x2 ;  /* 0x0000000224147836 */ /* 0x000fe40000000000 */
[----:B------:R-:W-:-:S03]  /*55a0*/  IMAD.MOV.U32 R18, RZ, RZ, R25 ;  /* 0x000000ffff127224 */ /* 0x000fc600078e0019 */
[----:B------:R-:W-:-:S13]  /*55b0*/  ISETP.GT.AND P0, PT, R20, R16, PT ;  /* 0x000000101400720c */ /* 0x000fda0003f04270 */
[----:B------:R-:W-:Y:S05]  /*55c0*/  WARPSYNC.COLLECTIVE R19, `(.L_x_86) ;  /* 0x0000000013087348 */ /* 0x000fea0003c00000 */
[----:B------:R0:W1:Y:S02]  /*55d0*/  SHFL.DOWN P2, R20, R18, R17, R16 ;  /* 0x0800001112147389 */ /* 0x0000640000040010 */
[----:B01----:R-:W-:Y:S05]  /*55e0*/  ENDCOLLECTIVE ;  /* 0x000000000000791b */ /* 0x003fea0003800000 */
.L_x_86:
[----:B------:R-:W-:Y:S01]  /*55f0*/  IMAD.MOV.U32 R17, RZ, RZ, 0x4 ;  /* 0x00000004ff117424 */ /* 0x000fe200078e00ff */
        /* <DEDUP_REMOVED lines=8> */
.L_x_87:
        /* <DEDUP_REMOVED lines=9> */
.L_x_88:
[----:B------:R-:W-:Y:S01]  /*5710*/  IMAD.MOV.U32 R17, RZ, RZ, 0x10 ;  /* 0x00000010ff117424 */ /* 0x000fe200078e00ff */
[----:B------:R-:W-:-:S05]  /*5720*/  SEL R20, R20, RZ, !P0 ;  /* 0x000000ff14147207 */ /* 0x000fca0004000000 */
[----:B------:R-:W-:-:S04]  /*5730*/  IMAD.IADD R25, R25, 0x1, R20 ;  /* 0x0000000119197824 */ /* 0x000fc800078e0214 */
[----:B------:R-:W-:-:S07]  /*5740*/  IMAD.MOV.U32 R18, RZ, RZ, R25 ;  /* 0x000000ffff127224 */ /* 0x000fce00078e0019 */
[----:B------:R-:W-:Y:S05]  /*5750*/  WARPSYNC.COLLECTIVE R19, `(.L_x_89) ;  /* 0x0000000013087348 */ /* 0x000fea0003c00000 */
[----:B------:R0:W1:Y:S02]  /*5760*/  SHFL.DOWN P2, R20, R18, R17, R16 ;  /* 0x0800001112147389 */ /* 0x0000640000040010 */
[----:B01----:R-:W-:Y:S05]  /*5770*/  ENDCOLLECTIVE ;  /* 0x000000000000791b */ /* 0x003fea0003800000 */
.L_x_89:
[----:B------:R-:W-:-:S05]  /*5780*/  VIADD R17, R36, 0x10 ;  /* 0x0000001024117836 */ /* 0x000fca0000000000 */
[----:B------:R-:W-:-:S04]  /*5790*/  ISETP.GT.AND P0, PT, R17, R16, PT ;  /* 0x000000101100720c */ /* 0x000fc80003f04270 */
[----:B------:R-:W-:Y:S02]  /*57a0*/  SEL R20, R20, RZ, !P0 ;  /* 0x000000ff14147207 */ /* 0x000fe40004000000 */
[----:B------:R-:W-:Y:S02]  /*57b0*/  ISETP.NE.AND P0, PT, R24, 0x65, PT ;  /* 0x000000651800780c */ /* 0x000fe40003f05270 */
[----:B------:R-:W-:-:S11]  /*57c0*/  IADD3 R26, PT, PT, R25, R20, R26 ;  /* 0x00000014191a7210 */ /* 0x000fd60007ffe01a */
[----:B------:R-:W-:Y:S05]  /*57d0*/  WARPSYNC.COLLECTIVE R19, `(.L_x_90) ;  /* 0x0000000013087348 */ /* 0x000fea0003c00000 */
[----:B------:R-:W-:Y:S01]  /*57e0*/  VOTE.ALL P0, P0 ;  /* 0x0000000000ff7806 */ /* 0x000fe20000000000 */
[----:B------:R-:W-:-:S12]  /*57f0*/  ENDCOLLECTIVE ;  /* 0x000000000000791b */ /* 0x000fd80003800000 */
.L_x_90:
[----:B------:R-:W-:Y:S05]  /*5800*/  BRA `(.L_x_91) ;  /* 0xffffffe0008c7947 */ /* 0x000fea000383ffff */
.L_x_92:
[----:B------:R-:W-:-:S00]  /*5810*/  BRA `(.L_x_92) ;  /* 0xfffffffc00fc7947 */ /* 0x000fc0000383ffff */
[----:B------:R-:W-:-:S00]  /*5820*/  NOP ;  /* 0x0000000000007918 */ /* 0x000fc00000000000 */
        /* <DEDUP_REMOVED lines=13> */
.L_x_114:


//--------------------- .text._ZN3cub18CUB_300001_SM_10006detail4scan20DeviceScanInitKernelINS0_13ScanTileStateIiLb1EEEEEvT_i --------------------------
	.section	.text._ZN3cub18CUB_300001_SM_10006detail4scan20DeviceScanInitKernelINS0_13ScanTileStateIiLb1EEEEEvT_i,"ax",@progbits
	.align	128
        .global         _ZN3cub18CUB_300001_SM_10006detail4scan20DeviceScanInitKernelINS0_13ScanTileStateIiLb1EEEEEvT_i
        .type           _ZN3cub18CUB_300001_SM_10006detail4scan20DeviceScanInitKernelINS0_13ScanTileStateIiLb1EEEEEvT_i,@function
        .size           _ZN3cub18CUB_300001_SM_10006detail4scan20DeviceScanInitKernelINS0_13ScanTileStateIiLb1EEEEEvT_i,(.L_x_115 - _ZN3cub18CUB_300001_SM_10006detail4scan20DeviceScanInitKernelINS0_13ScanTileStateIiLb1EEEEEvT_i)
        .other          _ZN3cub18CUB_300001_SM_10006detail4scan20DeviceScanInitKernelINS0_13ScanTileStateIiLb1EEEEEvT_i,@"STO_CUDA_ENTRY STV_DEFAULT"
_ZN3cub18CUB_300001_SM_10006detail4scan20DeviceScanInitKernelINS0_13ScanTileStateIiLb1EEEEEvT_i:
.text._ZN3cub18CUB_300001_SM_10006detail4scan20DeviceScanInitKernelINS0_13ScanTileStateIiLb1EEEEEvT_i:
[----:B------:R-:W-:Y:S01]  /*0000*/  LDC R1, c[0x0][0x37c] ;  /* 0x0000df00ff017b82 */ /* 0x000fe20000000800 */
[----:B------:R-:W0:Y:S07]  /*0010*/  S2R R0, SR_TID.X ;  /* 0x0000000000007919 */ /* 0x000e2e0000002100 */
[----:B------:R-:W1:Y:S01]  /*0020*/  S2UR UR6, SR_CTAID.X ;  /* 0x00000000000679c3 */ /* 0x000e620000002500 */
[----:B------:R-:W2:Y:S07]  /*0030*/  LDCU UR4, c[0x0][0x388] ;  /* 0x00007100ff0477ac */ /* 0x000eae0008000800 */
[----:B------:R-:W1:Y:S01]  /*0040*/  LDC R5, c[0x0][0x360] ;  /* 0x0000d800ff057b82 */ /* 0x000e620000000800 */
[----:B0-----:R-:W-:Y:S01]  /*0050*/  ISETP.GT.U32.AND P0, PT, R0, 0x1f, PT ;  /* 0x0000001f0000780c */ /* 0x001fe20003f04070 */
[----:B-1----:R-:W-:-:S03]  /*0060*/  IMAD R5, R5, UR6, R0 ;  /* 0x0000000605057c24 */ /* 0x002fc6000f8e0200 */
[----:B------:R-:W-:Y:S02]  /*0070*/  ISETP.NE.OR P0, PT, RZ, UR6, P0 ;  /* 0x00000006ff007c0c */ /* 0x000fe40008705670 */
[----:B--2---:R-:W-:Y:S01]  /*0080*/  ISETP.GE.AND P1, PT, R5, UR4, PT ;  /* 0x0000000405007c0c */ /* 0x004fe2000bf26270 */
[----:B------:R-:W0:-:S12]  /*0090*/  LDCU.64 UR4, c[0x0][0x358] ;  /* 0x00006b00ff0477ac */ /* 0x000e180008000a00 */
[----:B------:R-:W1:Y:S01]  /*00a0*/  @!P1 LDC.64 R2, c[0x0][0x380] ;  /* 0x0000e000ff029b82 */ /* 0x000e620000000a00 */
[----:B------:R-:W-:Y:S01]  /*00b0*/  @!P1 MOV R4, 0x63 ;  /* 0x0000006300049802 */ /* 0x000fe20000000f00 */
[----:B-1----:R-:W-:-:S04]  /*00c0*/  @!P1 IMAD.WIDE R2, R5, 0x8, R2 ;  /* 0x0000000805029825 */ /* 0x002fc800078e0202 */
[----:B------:R-:W-:-:S05]  /*00d0*/  HFMA2 R5, -RZ, RZ, 0, 0 ;  /* 0x00000000ff057431 */ /* 0x000fca00000001ff */
[----:B0-----:R0:W-:Y:S01]  /*00e0*/  @!P1 STG.E.64 desc[UR4][R2.64+0x100], R4 ;  /* 0x0001000402009986 */ /* 0x0011e2000c101b04 */
[----:B------:R-:W-:Y:S05]  /*00f0*/  @P0 EXIT ;  /* 0x000000000000094d */ /* 0x000fea0003800000 */
[----:B0-----:R-:W0:Y:S02]  /*0100*/  LDC.64 R2, c[0x0][0x380] ;  /* 0x0000e000ff027b82 */ /* 0x001e240000000a00 */
[----:B0-----:R-:W-:-:S05]  /*0110*/  IMAD.WIDE.U32 R2, R0, 0x8, R2 ;  /* 0x0000000800027825 */ /* 0x001fca00078e0002 */
[----:B------:R-:W-:Y:S01]  /*0120*/  STG.E.64 desc[UR4][R2.64], RZ ;  /* 0x000000ff02007986 */ /* 0x000fe2000c101b04 */
[----:B------:R-:W-:Y:S05]  /*0130*/  EXIT ;  /* 0x000000000000794d */ /* 0x000fea0003800000 */
.L_x_93:
        /* <DEDUP_REMOVED lines=12> */
.L_x_115:


//--------------------- .text._ZN3cub18CUB_300001_SM_10006detail11EmptyKernelIvEEvv --------------------------
	.section	.text._ZN3cub18CUB_300001_SM_10006detail11EmptyKernelIvEEvv,"ax",@progbits
	.align	128
        .global         _ZN3cub18CUB_300001_SM_10006detail11EmptyKernelIvEEvv
        .type           _ZN3cub18CUB_300001_SM_10006detail11EmptyKernelIvEEvv,@function
        .size           _ZN3cub18CUB_300001_SM_10006detail11EmptyKernelIvEEvv,(.L_x_116 - _ZN3cub18CUB_300001_SM_10006detail11EmptyKernelIvEEvv)
        .other          _ZN3cub18CUB_300001_SM_10006detail11EmptyKernelIvEEvv,@"STO_CUDA_ENTRY STV_DEFAULT"
_ZN3cub18CUB_300001_SM_10006detail11EmptyKernelIvEEvv:
.text._ZN3cub18CUB_300001_SM_10006detail11EmptyKernelIvEEvv:
[----:B------:R-:W-:Y:S01]  /*0000*/  LDC R1, c[0x0][0x37c] ;  /* 0x0000df00ff017b82 */ /* 0x000fe20000000800 */
[----:B------:R-:W-:Y:S05]  /*0010*/  EXIT ;  /* 0x000000000000794d */ /* 0x000fea0003800000 */
.L_x_94:
        /* <DEDUP_REMOVED lines=14> */
.L_x_116:


//--------------------- .text._Z13reduce_kernelPKfPKiS0_Pfii --------------------------
	.section	.text._Z13reduce_kernelPKfPKiS0_Pfii,"ax",@progbits
	.align	128
        .global         _Z13reduce_kernelPKfPKiS0_Pfii
        .type           _Z13reduce_kernelPKfPKiS0_Pfii,@function
        .size           _Z13reduce_kernelPKfPKiS0_Pfii,(.L_x_117 - _Z13reduce_kernelPKfPKiS0_Pfii)
        .other          _Z13reduce_kernelPKfPKiS0_Pfii,@"STO_CUDA_ENTRY STV_DEFAULT"
_Z13reduce_kernelPKfPKiS0_Pfii:
.text._Z13reduce_kernelPKfPKiS0_Pfii:
[----:B------:R-:W-:Y:S01]  /*0000*/  LDC R1, c[0x0][0x37c] ;  /* 0x0000df00ff017b82 */ /* 0x000fe20000000800 */
[----:B------:R-:W0:Y:S07]  /*0010*/  S2R R5, SR_TID.X ;  /* 0x0000000000057919 */ /* 0x000e2e0000002100 */
[----:B------:R-:W0:Y:S08]  /*0020*/  S2UR UR4, SR_CTAID.X ;  /* 0x00000000000479c3 */ /* 0x000e300000002500 */
[----:B------:R-:W0:Y:S08]  /*0030*/  LDC R0, c[0x0][0x360] ;  /* 0x0000d800ff007b82 */ /* 0x000e300000000800 */
[----:B------:R-:W1:Y:S01]  /*0040*/  LDC.64 R2, c[0x0][0x3a0] ;  /* 0x0000e800ff027b82 */ /* 0x000e620000000a00 */
[----:B0-----:R-:W-:-:S02]  /*0050*/  IMAD R0, R0, UR4, R5 ;  /* 0x0000000400007c24 */ /* 0x001fc4000f8e0205 */
[----:B-1----:R-:W-:-:S05]  /*0060*/  IMAD R5, R3, R2, RZ ;  /* 0x0000000203057224 */ /* 0x002fca00078e02ff */
[----:B------:R-:W-:-:S13]  /*0070*/  ISETP.GE.AND P0, PT, R0, R5, PT ;  /* 0x000000050000720c */ /* 0x000fda0003f06270 */
[----:B------:R-:W-:Y:S05]  /*0080*/  @P0 EXIT ;  /* 0x000000000000094d */ /* 0x000fea0003800000 */
[----:B------:R-:W-:Y:S01]  /*0090*/  IABS R7, R3 ;  /* 0x0000000300077213 */ /* 0x000fe20000000000 */
[----:B------:R-:W0:Y:S01]  /*00a0*/  LDCU.64 UR4, c[0x0][0x358] ;  /* 0x00006b00ff0477ac */ /* 0x000e220008000a00 */
[----:B------:R-:W-:Y:S02]  /*00b0*/  IABS R8, R0 ;  /* 0x0000000000087213 */ /* 0x000fe40000000000 */
[----:B------:R-:W1:Y:S01]  /*00c0*/  I2F.RP R2, R7 ;  /* 0x0000000700027306 */ /* 0x000e620000209400 */
[----:B------:R-:W2:Y:S07]  /*00d0*/  LDCU.64 UR6, c[0x0][0x398] ;  /* 0x00007300ff0677ac */ /* 0x000eae0008000a00 */
[----:B-1----:R-:W1:Y:S02]  /*00e0*/  MUFU.RCP R2, R2 ;  /* 0x0000000200027308 */ /* 0x002e640000001000 */
[----:B-1----:R-:W-:-:S06]  /*00f0*/  VIADD R4, R2, 0xffffffe ;  /* 0x0ffffffe02047836 */ /* 0x002fcc0000000000 */
[----:B------:R1:W3:Y:S02]  /*0100*/  F2I.FTZ.U32.TRUNC.NTZ R5, R4 ;  /* 0x0000000400057305 */ /* 0x0002e4000021f000 */
[----:B-1----:R-:W-:Y:S02]  /*0110*/  HFMA2 R4, -RZ, RZ, 0, 0 ;  /* 0x00000000ff047431 */ /* 0x002fe400000001ff */
[----:B---3--:R-:W-:-:S04]  /*0120*/  IMAD.MOV R6, RZ, RZ, -R5 ;  /* 0x000000ffff067224 */ /* 0x008fc800078e0a05 */
[----:B------:R-:W-:-:S04]  /*0130*/  IMAD R9, R6, R7, RZ ;  /* 0x0000000706097224 */ /* 0x000fc800078e02ff */
[----:B------:R-:W-:-:S06]  /*0140*/  IMAD.HI.U32 R5, R5, R9, R4 ;  /* 0x0000000905057227 */ /* 0x000fcc00078e0004 */
[----:B------:R-:W-:Y:S02]  /*0150*/  IMAD.HI.U32 R6, R5, R8, RZ ;  /* 0x0000000805067227 */ /* 0x000fe400078e00ff */
[----:B------:R-:W1:Y:S02]  /*0160*/  LDC.64 R4, c[0x0][0x388] ;  /* 0x0000e200ff047b82 */ /* 0x000e640000000a00 */
[----:B------:R-:W-:-:S04]  /*0170*/  IMAD.MOV R2, RZ, RZ, -R6 ;  /* 0x000000ffff027224 */ /* 0x000fc800078e0a06 */
[C---:B------:R-:W-:Y:S02]  /*0180*/  IMAD R2, R7.reuse, R2, R8 ;  /* 0x0000000207027224 */ /* 0x040fe400078e0208 */
[----:B------:R-:W3:Y:S03]  /*0190*/  LDC.64 R8, c[0x0][0x380] ;  /* 0x0000e000ff087b82 */ /* 0x000ee60000000a00 */
[----:B------:R-:W-:-:S13]  /*01a0*/  ISETP.GT.U32.AND P2, PT, R7, R2, PT ;  /* 0x000000020700720c */ /* 0x000fda0003f44070 */
[-C--:B------:R-:W-:Y:S01]  /*01b0*/  @!P2 IADD3 R2, PT, PT, R2, -R7.reuse, RZ ;  /* 0x800000070202a210 */ /* 0x080fe20007ffe0ff */
[----:B------:R-:W-:Y:S01]  /*01c0*/  @!P2 VIADD R6, R6, 0x1 ;  /* 0x000000010606a836 */ /* 0x000fe20000000000 */
[----:B------:R-:W-:Y:S02]  /*01d0*/  ISETP.NE.AND P2, PT, R3, RZ, PT ;  /* 0x000000ff0300720c */ /* 0x000fe40003f45270 */
[----:B------:R-:W-:Y:S02]  /*01e0*/  ISETP.GE.U32.AND P0, PT, R2, R7, PT ;  /* 0x000000070200720c */ /* 0x000fe40003f06070 */
[----:B------:R-:W-:-:S04]  /*01f0*/  LOP3.LUT R2, R0, R3, RZ, 0x3c, !PT ;  /* 0x0000000300027212 */ /* 0x000fc800078e3cff */
[----:B------:R-:W-:-:S07]  /*0200*/  ISETP.GE.AND P1, PT, R2, RZ, PT ;  /* 0x000000ff0200720c */ /* 0x000fce0003f26270 */
[----:B------:R-:W-:-:S05]  /*0210*/  @P0 IADD3 R6, PT, PT, R6, 0x1, RZ ;  /* 0x0000000106060810 */ /* 0x000fca0007ffe0ff */
[----:B------:R-:W-:Y:S02]  /*0220*/  IMAD.MOV.U32 R11, RZ, RZ, R6 ;  /* 0x000000ffff0b7224 */ /* 0x000fe400078e0006 */
[----:B------:R-:W4:Y:S03]  /*0230*/  LDC.64 R6, c[0x0][0x390] ;  /* 0x0000e400ff067b82 */ /* 0x000f260000000a00 */
[----:B------:R-:W-:Y:S02]  /*0240*/  @!P1 IADD3 R11, PT, PT, -R11, RZ, RZ ;  /* 0x000000ff0b0b9210 */ /* 0x000fe40007ffe1ff */
[----:B------:R-:W-:-:S05]  /*0250*/  @!P2 LOP3.LUT R11, RZ, R3, RZ, 0x33, !PT ;  /* 0x00000003ff0ba212 */ /* 0x000fca00078e33ff */
[----:B-1----:R-:W-:-:S06]  /*0260*/  IMAD.WIDE R4, R11, 0x4, R4 ;  /* 0x000000040b047825 */ /* 0x002fcc00078e0204 */
[----:B0-----:R-:W5:Y:S01]  /*0270*/  LDG.E.CONSTANT R4, desc[UR4][R4.64] ;  /* 0x0000000404047981 */ /* 0x001f62000c1e9900 */
[----:B---3--:R-:W-:-:S06]  /*0280*/  IMAD.WIDE R8, R0, 0x4, R8 ;  /* 0x0000000400087825 */ /* 0x008fcc00078e0208 */
[----:B------:R-:W3:Y:S01]  /*0290*/  LDG.E.CONSTANT R9, desc[UR4][R8.64] ;  /* 0x0000000408097981 */ /* 0x000ee2000c1e9900 */
[----:B----4-:R-:W-:-:S06]  /*02a0*/  IMAD.WIDE R6, R11, 0x4, R6 ;  /* 0x000000040b067825 */ /* 0x010fcc00078e0206 */
[----:B------:R-:W3:Y:S01]  /*02b0*/  LDG.E.CONSTANT R6, desc[UR4][R6.64] ;  /* 0x0000000406067981 */ /* 0x000ee2000c1e9900 */
[----:B------:R-:W-:-:S04]  /*02c0*/  IMAD.MOV R11, RZ, RZ, -R11 ;  /* 0x000000ffff0b7224 */ /* 0x000fc800078e0a0b */
[----:B------:R-:W-:-:S05]  /*02d0*/  IMAD R0, R3, R11, R0 ;  /* 0x0000000b03007224 */ /* 0x000fca00078e0200 */
[----:B------:R-:W-:Y:S01]  /*02e0*/  SHF.R.S32.HI R2, RZ, 0x1f, R0 ;  /* 0x0000001fff027819 */ /* 0x000fe20000011400 */
[----:B-----5:R-:W-:-:S05]  /*02f0*/  IMAD R3, R4, R3, RZ ;  /* 0x0000000304037224 */ /* 0x020fca00078e02ff */
[----:B------:R-:W-:-:S04]  /*0300*/  IADD3 R0, P0, PT, R0, R3, RZ ;  /* 0x0000000300007210 */ /* 0x000fc80007f1e0ff */
[----:B------:R-:W-:Y:S02]  /*0310*/  LEA.HI.X.SX32 R3, R3, R2, 0x1, P0 ;  /* 0x0000000203037211 */ /* 0x000fe400000f0eff */
[----:B--2---:R-:W-:Y:S01]  /*0320*/  LEA R2, P0, R0, UR6, 0x2 ;  /* 0x0000000600027c11 */ /* 0x004fe2000f8010ff */
[----:B---3--:R-:W-:-:S03]  /*0330*/  FMUL R9, R6, R9 ;  /* 0x0000000906097220 */ /* 0x008fc60000400000 */
[----:B------:R-:W-:-:S05]  /*0340*/  LEA.HI.X R3, R0, UR7, R3, 0x2, P0 ;  /* 0x0000000700037c11 */ /* 0x000fca00080f1403 */
[----:B------:R-:W-:Y:S01]  /*0350*/  REDG.E.ADD.F32.FTZ.RN.STRONG.GPU desc[UR4][R2.64], R9 ;  /* 0x00000009020079a6 */ /* 0x000fe2000c12f304 */
[----:B------:R-:W-:Y:S05]  /*0360*/  EXIT ;  /* 0x000000000000794d */ /* 0x000fea0003800000 */
.L_x_95:
        /* <DEDUP_REMOVED lines=9> */
.L_x_117:


//--------------------- .text._Z14permute_kernelPKfPKiS0_S2_PiPfS3_S4_iiii --------------------------
	.section	.text._Z14permute_kernelPKfPKiS0_S2_PiPfS3_S4_iiii,"ax",@progbits
	.align	128
        .global         _Z14permute_kernelPKfPKiS0_S2_PiPfS3_S4_iiii
        .type           _Z14permute_kernelPKfPKiS0_S2_PiPfS3_S4_iiii,@function
        .size           _Z14permute_kernelPKfPKiS0_S2_PiPfS3_S4_iiii,(.L_x_118 - _Z14permute_kernelPKfPKiS0_S2_PiPfS3_S4_iiii)
        .other          _Z14permute_kernelPKfPKiS0_S2_PiPfS3_S4_iiii,@"STO_CUDA_ENTRY STV_DEFAULT"
_Z14permute_kernelPKfPKiS0_S2_PiPfS3_S4_iiii:
.text._Z14permute_kernelPKfPKiS0_S2_PiPfS3_S4_iiii:
        /* <DEDUP_REMOVED lines=9> */
[----:B------:R-:W0:Y:S01]  /*0090*/  LDC.64 R4, c[0x0][0x388] ;  /* 0x0000e200ff047b82 */ /* 0x000e220000000a00 */
[----:B------:R-:W1:Y:S01]  /*00a0*/  LDCU.64 UR4, c[0x0][0x358] ;  /* 0x00006b00ff0477ac */ /* 0x000e620008000a00 */
[----:B------:R-:W2:Y:S01]  /*00b0*/  LDCU UR6, c[0x0][0x3cc] ;  /* 0x00007980ff0677ac */ /* 0x000ea20008000800 */
[----:B0-----:R-:W-:-:S06]  /*00c0*/  IMAD.WIDE R4, R0, 0x4, R4 ;  /* 0x0000000400047825 */ /* 0x001fcc00078e0204 */
[----:B-1----:R-:W2:Y:S02]  /*00d0*/  LDG.E.CONSTANT R5, desc[UR4][R4.64] ;  /* 0x0000000404057981 */ /* 0x002ea4000c1e9900 */
[----:B--2---:R-:W-:-:S04]  /*00e0*/  ISETP.GE.AND P0, PT, R5, UR6, PT ;  /* 0x0000000605007c0c */ /* 0x004fc8000bf06270 */
[----:B------:R-:W-:-:S13]  /*00f0*/  ISETP.LT.OR P0, PT, R5, RZ, P0 ;  /* 0x000000ff0500720c */ /* 0x000fda0000701670 */
[----:B------:R-:W-:Y:S05]  /*0100*/  @P0 EXIT ;  /* 0x000000000000094d */ /* 0x000fea0003800000 */
[----:B------:R-:W0:Y:S01]  /*0110*/  LDCU.64 UR6, c[0x0][0x3b8] ;  /* 0x00007700ff0677ac */ /* 0x000e220008000a00 */
[----:B------:R-:W1:Y:S08]  /*0120*/  LDC.64 R6, c[0x0][0x398] ;  /* 0x0000e600ff067b82 */ /* 0x000e700000000a00 */
[----:B------:R-:W2:Y:S01]  /*0130*/  LDC.64 R8, c[0x0][0x3a0] ;  /* 0x0000e800ff087b82 */ /* 0x000ea20000000a00 */
[----:B------:R-:W-:-:S07]  /*0140*/  IABS R15, R3 ;  /* 0x00000003000f7213 */ /* 0x000fce0000000000 */
[----:B------:R-:W3:Y:S01]  /*0150*/  LDC.64 R32, c[0x0][0x3a8] ;  /* 0x0000ea00ff207b82 */ /* 0x000ee20000000a00 */
[----:B0-----:R-:W-:-:S04]  /*0160*/  ISETP.NE.U32.AND P0, PT, RZ, UR6, PT ;  /* 0x00000006ff007c0c */ /* 0x001fc8000bf05070 */
[----:B------:R-:W-:Y:S01]  /*0170*/  ISETP.NE.AND.EX P0, PT, RZ, UR7, PT, P0 ;  /* 0x00000007ff007c0c */ /* 0x000fe2000bf05300 */
[C---:B-1----:R-:W-:Y:S02]  /*0180*/  IMAD.WIDE.U32 R6, R5.reuse, 0x4, R6 ;  /* 0x0000000405067825 */ /* 0x042fe400078e0006 */
[----:B------:R-:W0:Y:S02]  /*0190*/  LDC.64 R30, c[0x0][0x380] ;  /* 0x0000e000ff1e7b82 */ /* 0x000e240000000a00 */
[----:B--2---:R-:W-:Y:S01]  /*01a0*/  IMAD.WIDE.U32 R8, R5, 0x4, R8 ;  /* 0x0000000405087825 */ /* 0x004fe200078e0008 */
[----:B------:R-:W2:Y:S07]  /*01b0*/  LDG.E.CONSTANT R2, desc[UR4][R6.64] ;  /* 0x0000000406027981 */ /* 0x000eae000c1e9900 */
[----:B------:R-:W1:Y:S01]  /*01c0*/  @P0 LDC.64 R10, c[0x0][0x390] ;  /* 0x0000e400ff0a0b82 */ /* 0x000e620000000a00 */
[----:B------:R-:W4:Y:S01]  /*01d0*/  I2F.RP R14, R15 ;  /* 0x0000000f000e7306 */ /* 0x000f220000209400 */
[----:B------:R-:W-:Y:S01]  /*01e0*/  IMAD.MOV.U32 R5, RZ, RZ, 0x1 ;  /* 0x00000001ff057424 */ /* 0x000fe200078e00ff */
[----:B------:R-:W5:Y:S05]  /*01f0*/  LDCU.64 UR6, c[0x0][0x3b0] ;  /* 0x00007600ff0677ac */ /* 0x000f6a0008000a00 */
[----:B------:R3:W2:Y:S01]  /*0200*/  ATOMG.E.ADD.STRONG.GPU PT, R5, desc[UR4][R8.64], R5 ;  /* 0x80000005080579a8 */ /* 0x0006a200081ef104 */
[----:B-1----:R-:W-:Y:S01]  /*0210*/  @P0 IMAD.WIDE R10, R0, 0x4, R10 ;  /* 0x00000004000a0825 */ /* 0x002fe200078e020a */
[----:B----4-:R-:W1:Y:S01]  /*0220*/  MUFU.RCP R14, R14 ;  /* 0x0000000e000e7308 */ /* 0x010e620000001000 */
[----:B-----5:R-:W-:Y:S01]  /*0230*/  ISETP.NE.U32.AND P1, PT, RZ, UR6, PT ;  /* 0x00000006ff007c0c */ /* 0x020fe2000bf25070 */
[----:B---3--:R-:W3:Y:S02]  /*0240*/  @P0 LDC.64 R8, c[0x0][0x3b8] ;  /* 0x0000ee00ff080b82 */ /* 0x008ee40000000a00 */
[----:B------:R-:W4:Y:S01]  /*0250*/  @P0 LDG.E.CONSTANT R4, desc[UR4][R10.64] ;  /* 0x000000040a040981 */ /* 0x000f22000c1e9900 */
[----:B-1----:R-:W-:-:S04]  /*0260*/  VIADD R12, R14, 0xffffffe ;  /* 0x0ffffffe0e0c7836 */ /* 0x002fc80000000000 */
[----:B------:R1:W5:Y:S02]  /*0270*/  F2I.FTZ.U32.TRUNC.NTZ R13, R12 ;  /* 0x0000000c000d7305 */ /* 0x000364000021f000 */
[----:B-1----:R-:W-:Y:S02]  /*0280*/  HFMA2 R12, -RZ, RZ, 0, 0 ;  /* 0x00000000ff0c7431 */ /* 0x002fe400000001ff */
[----:B-----5:R-:W-:-:S04]  /*0290*/  IMAD.MOV R6, RZ, RZ, -R13 ;  /* 0x000000ffff067224 */ /* 0x020fc800078e0a0d */
[----:B------:R-:W-:Y:S01]  /*02a0*/  IMAD R7, R6, R15, RZ ;  /* 0x0000000f06077224 */ /* 0x000fe200078e02ff */
[----:B------:R-:W-:-:S03]  /*02b0*/  IABS R6, R0 ;  /* 0x0000000000067213 */ /* 0x000fc60000000000 */
[----:B------:R-:W-:-:S06]  /*02c0*/  IMAD.HI.U32 R13, R13, R7, R12 ;  /* 0x000000070d0d7227 */ /* 0x000fcc00078e000c */
[----:B------:R-:W-:-:S04]  /*02d0*/  IMAD.HI.U32 R13, R13, R6, RZ ;  /* 0x000000060d0d7227 */ /* 0x000fc800078e00ff */
[----:B------:R-:W-:-:S04]  /*02e0*/  IMAD.MOV R7, RZ, RZ, -R13 ;  /* 0x000000ffff077224 */ /* 0x000fc800078e0a0d */
[----:B------:R-:W-:-:S05]  /*02f0*/  IMAD R6, R15, R7, R6 ;  /* 0x000000070f067224 */ /* 0x000fca00078e0206 */
[----:B------:R-:W-:Y:S02]  /*0300*/  ISETP.GT.U32.AND P2, PT, R15, R6, PT ;  /* 0x000000060f00720c */ /* 0x000fe40003f44070 */
[----:B------:R-:W-:Y:S02]  /*0310*/  ISETP.NE.AND.EX P1, PT, RZ, UR7, PT, P1 ;  /* 0x00000007ff007c0c */ /* 0x000fe4000bf25310 */
[----:B------:R-:W-:-:S09]  /*0320*/  LOP3.LUT R0, R0, R3, RZ, 0x3c, !PT ;  /* 0x0000000300007212 */ /* 0x000fd200078e3cff */
[----:B------:R-:W-:-:S05]  /*0330*/  @!P2 IMAD.IADD R6, R6, 0x1, -R15 ;  /* 0x000000010606a824 */ /* 0x000fca00078e0a0f */
[----:B------:R-:W-:Y:S02]  /*0340*/  ISETP.GE.U32.AND P4, PT, R6, R15, PT ;  /* 0x0000000f0600720c */ /* 0x000fe40003f86070 */
[----:B------:R-:W1:Y:S01]  /*0350*/  @P1 LDC.64 R6, c[0x0][0x3b0] ;  /* 0x0000ec00ff061b82 */ /* 0x000e620000000a00 */
[----:B------:R-:W-:Y:S02]  /*0360*/  ISETP.GE.AND P3, PT, R0, RZ, PT ;  /* 0x000000ff0000720c */ /* 0x000fe40003f66270 */
[----:B------:R-:W-:-:S05]  /*0370*/  @!P2 IADD3 R13, PT, PT, R13, 0x1, RZ ;  /* 0x000000010d0da810 */ /* 0x000fca0007ffe0ff */
[----:B------:R-:W5:Y:S01]  /*0380*/  LDC R0, c[0x0][0x3c8] ;  /* 0x0000f200ff007b82 */ /* 0x000f620000000800 */
[----:B------:R-:W-:Y:S02]  /*0390*/  ISETP.NE.AND P2, PT, R3, RZ, PT ;  /* 0x000000ff0300720c */ /* 0x000fe40003f45270 */
[----:B------:R-:W-:-:S04]  /*03a0*/  @P4 VIADD R13, R13, 0x1 ;  /* 0x000000010d0d4836 */ /* 0x000fc80000000000 */
[----:B------:R-:W-:-:S07]  /*03b0*/  @!P3 IMAD.MOV R13, RZ, RZ, -R13 ;  /* 0x000000ffff0db224 */ /* 0x000fce00078e0a0d */
[----:B------:R-:W-:Y:S02]  /*03c0*/  @!P2 LOP3.LUT R13, RZ, R3, RZ, 0x33, !PT ;  /* 0x00000003ff0da212 */ /* 0x000fe400078e33ff */
[----:B-----5:R-:W-:-:S04]  /*03d0*/  SHF.R.S32.HI R3, RZ, 0x1f, R0 ;  /* 0x0000001fff037819 */ /* 0x020fc80000011400 */
[----:B------:R-:W-:-:S04]  /*03e0*/  LEA.HI R3, R3, R0, RZ, 0x2 ;  /* 0x0000000003037211 */ /* 0x000fc800078f10ff */
[----:B------:R-:W-:Y:S02]  /*03f0*/  SHF.R.S32.HI R20, RZ, 0x2, R3 ;  /* 0x00000002ff147819 */ /* 0x000fe40000011403 */
[----:B--2---:R-:W-:-:S05]  /*0400*/  IADD3 R5, PT, PT, R2, R5, RZ ;  /* 0x0000000502057210 */ /* 0x004fca0007ffe0ff */
[----:B-1----:R-:W-:-:S04]  /*0410*/  @P1 IMAD.WIDE R6, R5, 0x4, R6 ;  /* 0x0000000405061825 */ /* 0x002fc800078e0206 */
[C---:B---3--:R-:W-:Y:S01]  /*0420*/  @P0 IMAD.WIDE R8, R5.reuse, 0x4, R8 ;  /* 0x0000000405080825 */ /* 0x048fe200078e0208 */
[----:B------:R1:W-:Y:S04]  /*0430*/  @P1 STG.E desc[UR4][R6.64], R13 ;  /* 0x0000000d06001986 */ /* 0x0003e8000c101904 */
[----:B----4-:R1:W-:Y:S01]  /*0440*/  @P0 STG.E desc[UR4][R8.64], R4 ;  /* 0x0000000408000986 */ /* 0x0103e2000c101904 */
[----:B------:R-:W-:Y:S01]  /*0450*/  ISETP.GE.AND P0, PT, R0, 0x4, PT ;  /* 0x000000040000780c */ /* 0x000fe20003f06270 */
[-C--:B------:R-:W-:Y:S02]  /*0460*/  IMAD R5, R5, R0.reuse, RZ ;  /* 0x0000000005057224 */ /* 0x080fe400078e02ff */
[----:B------:R-:W-:Y:S02]  /*0470*/  IMAD R2, R13, R0, RZ ;  /* 0x000000000d027224 */ /* 0x000fe400078e02ff */
[----:B------:R-:W-:-:S04]  /*0480*/  IMAD.WIDE R32, R5, 0x4, R32 ;  /* 0x0000000405207825 */ /* 0x000fc800078e0220 */
[----:B0-----:R-:W-:-:S04]  /*0490*/  IMAD.WIDE R28, R2, 0x4, R30 ;  /* 0x00000004021c7825 */ /* 0x001fc800078e021e */
[----:B-1----:R-:W-:Y:S05]  /*04a0*/  @!P0 BRA `(.L_x_96) ;  /* 0x0000000400188947 */ /* 0x002fea0003800000 */
[C---:B------:R-:W-:Y:S01]  /*04b0*/  VIADD R3, R20.reuse, 0xffffffff ;  /* 0xffffffff14037836 */ /* 0x040fe20000000000 */
[----:B------:R-:W-:-:S04]  /*04c0*/  LOP3.LUT R22, R20, 0x7, RZ, 0xc0, !PT ;  /* 0x0000000714167812 */ /* 0x000fc800078ec0ff */
[----:B------:R-:W-:Y:S01]  /*04d0*/  ISETP.GE.U32.AND P1, PT, R3, 0x7, PT ;  /* 0x000000070300780c */ /* 0x000fe20003f26070 */
[----:B------:R-:W-:Y:S01]  /*04e0*/  IMAD.MOV.U32 R3, RZ, RZ, RZ ;  /* 0x000000ffff037224 */ /* 0x000fe200078e00ff */
[----:B------:R-:W-:-:S11]  /*04f0*/  ISETP.NE.AND P0, PT, R22, RZ, PT ;  /* 0x000000ff1600720c */ /* 0x000fd60003f05270 */
[----:B------:R-:W-:Y:S05]  /*0500*/  @!P1 BRA `(.L_x_97) ;  /* 0x0000000000849947 */ /* 0x000fea0003800000 */
[----:B------:R-:W-:Y:S02]  /*0510*/  IADD3 R16, P2, PT, R28, 0x40, RZ ;  /* 0x000000401c107810 */ /* 0x000fe40007f5e0ff */
[----:B------:R-:W-:Y:S02]  /*0520*/  LOP3.LUT R3, R20, 0x1ffffff8, RZ, 0xc0, !PT ;  /* 0x1ffffff814037812 */ /* 0x000fe400078ec0ff */
[----:B------:R-:W-:Y:S01]  /*0530*/  IADD3 R23, P1, PT, R32, 0x40, RZ ;  /* 0x0000004020177810 */ /* 0x000fe20007f3e0ff */
[----:B------:R-:W-:Y:S02]  /*0540*/  IMAD.X R17, RZ, RZ, R29, P2 ;  /* 0x000000ffff117224 */ /* 0x000fe400010e061d */
[----:B------:R-:W-:Y:S01]  /*0550*/  IMAD.MOV R21, RZ, RZ, -R3 ;  /* 0x000000ffff157224 */ /* 0x000fe200078e0a03 */
[----:B------:R-:W-:-:S09]  /*0560*/  IADD3.X R4, PT, PT, RZ, R33, RZ, P1, !PT ;  /* 0x00000021ff047210 */ /* 0x000fd20000ffe4ff */
.L_x_98:
[----:B------:R-:W-:Y:S01]  /*0570*/  MOV R34, R16 ;  /* 0x0000001000227202 */ /* 0x000fe20000000f00 */
[----:B------:R-:W-:-:S05]  /*0580*/  IMAD.MOV.U32 R35, RZ, RZ, R17 ;  /* 0x000000ffff237224 */ /* 0x000fca00078e0011 */
[----:B------:R-:W2:Y:S04]  /*0590*/  LDG.E.128.CONSTANT R8, desc[UR4][R34.64+-0x10] ;  /* 0xfffff00422087981 */ /* 0x000ea8000c1e9d00 */
[----:B------:R-:W3:Y:S01]  /*05a0*/  LDG.E.128.CONSTANT R12, desc[UR4][R34.64] ;  /* 0x00000004220c7981 */ /* 0x000ee2000c1e9d00 */
[----:B------:R-:W-:-:S03]  /*05b0*/  MOV R37, R4 ;  /* 0x0000000400257202 */ /* 0x000fc60000000f00 */
[----:B------:R-:W4:Y:S01]  /*05c0*/  LDG.E.128.CONSTANT R4, desc[UR4][R34.64+-0x20] ;  /* 0xffffe00422047981 */ /* 0x000f22000c1e9d00 */
[----:B------:R-:W-:-:S03]  /*05d0*/  IMAD.MOV.U32 R36, RZ, RZ, R23 ;  /* 0x000000ffff247224 */ /* 0x000fc600078e0017 */
[----:B------:R-:W5:Y:S04]  /*05e0*/  LDG.E.128.CONSTANT R24, desc[UR4][R34.64+-0x40] ;  /* 0xffffc00422187981 */ /* 0x000f68000c1e9d00 */
[----:B------:R-:W5:Y:S04]  /*05f0*/  LDG.E.128.CONSTANT R16, desc[UR4][R34.64+-0x30] ;  /* 0xffffd00422107981 */ /* 0x000f68000c1e9d00 */
[----:B--2---:R0:W-:Y:S04]  /*0600*/  STG.E.128 desc[UR4][R36.64+-0x10], R8 ;  /* 0xfffff00824007986 */ /* 0x0041e8000c101d04 */
[----:B---3--:R1:W-:Y:S04]  /*0610*/  STG.E.128 desc[UR4][R36.64], R12 ;  /* 0x0000000c24007986 */ /* 0x0083e8000c101d04 */
[----:B----4-:R2:W-:Y:S01]  /*0620*/  STG.E.128 desc[UR4][R36.64+-0x20], R4 ;  /* 0xffffe00424007986 */ /* 0x0105e2000c101d04 */
[----:B------:R-:W-:-:S03]  /*0630*/  VIADD R21, R21, 0x8 ;  /* 0x0000000815157836 */ /* 0x000fc60000000000 */
[----:B-----5:R-:W-:Y:S04]  /*0640*/  STG.E.128 desc[UR4][R36.64+-0x40], R24 ;  /* 0xffffc01824007986 */ /* 0x020fe8000c101d04 */
[----:B0-----:R-:W3:Y:S04]  /*0650*/  LDG.E.128.CONSTANT R8, desc[UR4][R34.64+0x20] ;  /* 0x0000200422087981 */ /* 0x001ee8000c1e9d00 */
[----:B-1----:R-:W4:Y:S04]  /*0660*/  LDG.E.128.CONSTANT R12, desc[UR4][R34.64+0x30] ;  /* 0x00003004220c7981 */ /* 0x002f28000c1e9d00 */
[----:B--2---:R-:W2:Y:S01]  /*0670*/  LDG.E.128.CONSTANT R4, desc[UR4][R34.64+0x10] ;  /* 0x0000100422047981 */ /* 0x004ea2000c1e9d00 */
[----:B------:R-:W-:-:S02]  /*0680*/  ISETP.NE.AND P1, PT, R21, RZ, PT ;  /* 0x000000ff1500720c */ /* 0x000fc40003f25270 */
[----:B------:R-:W-:Y:S01]  /*0690*/  IADD3 R23, P2, PT, R36, 0x80, RZ ;  /* 0x0000008024177810 */ /* 0x000fe20007f5e0ff */
[----:B------:R0:W-:Y:S02]  /*06a0*/  STG.E.128 desc[UR4][R36.64+-0x30], R16 ;  /* 0xffffd01024007986 */ /* 0x0001e4000c101d04 */
[----:B0-----:R-:W-:-:S04]  /*06b0*/  IADD3 R16, P3, PT, R34, 0x80, RZ ;  /* 0x0000008022107810 */ /* 0x001fc80007f7e0ff */
[----:B------:R-:W-:Y:S01]  /*06c0*/  IADD3.X R17, PT, PT, RZ, R35, RZ, P3, !PT ;  /* 0x00000023ff117210 */ /* 0x000fe20001ffe4ff */
[----:B---3--:R-:W-:Y:S04]  /*06d0*/  STG.E.128 desc[UR4][R36.64+0x20], R8 ;  /* 0x0000200824007986 */ /* 0x008fe8000c101d04 */
[----:B----4-:R-:W-:Y:S04]  /*06e0*/  STG.E.128 desc[UR4][R36.64+0x30], R12 ;  /* 0x0000300c24007986 */ /* 0x010fe8000c101d04 */
[----:B--2---:R0:W-:Y:S02]  /*06f0*/  STG.E.128 desc[UR4][R36.64+0x10], R4 ;  /* 0x0000100424007986 */ /* 0x0041e4000c101d04 */
[----:B0-----:R-:W-:Y:S01]  /*0700*/  IMAD.X R4, RZ, RZ, R37, P2 ;  /* 0x000000ffff047224 */ /* 0x001fe200010e0625 */
[----:B------:R-:W-:Y:S06]  /*0710*/  @P1 BRA `(.L_x_98) ;  /* 0xfffffffc00941947 */ /* 0x000fec000383ffff */
.L_x_97:
[----:B------:R-:W-:Y:S05]  /*0720*/  @!P0 BRA `(.L_x_96) ;  /* 0x0000000000788947 */ /* 0x000fea0003800000 */
[----:B------:R-:W-:Y:S02]  /*0730*/  ISETP.GE.U32.AND P0, PT, R22, 0x4, PT ;  /* 0x000000041600780c */ /* 0x000fe40003f06070 */
[----:B------:R-:W-:-:S04]  /*0740*/  LOP3.LUT R21, R20, 0x3, RZ, 0xc0, !PT ;  /* 0x0000000314157812 */ /* 0x000fc800078ec0ff */
[----:B------:R-:W-:-:S07]  /*0750*/  ISETP.NE.AND P1, PT, R21, RZ, PT ;  /* 0x000000ff1500720c */ /* 0x000fce0003f25270 */
[----:B------:R-:W-:Y:S06]  /*0760*/  @!P0 BRA `(.L_x_99) ;  /* 0x00000000002c8947 */ /* 0x000fec0003800000 */
[----:B------:R-:W-:-:S05]  /*0770*/  IMAD.WIDE.U32 R24, R3, 0x10, R28 ;  /* 0x0000001003187825 */ /* 0x000fca00078e001c */
[----:B------:R-:W2:Y:S04]  /*0780*/  LDG.E.128.CONSTANT R4, desc[UR4][R24.64] ;  /* 0x0000000418047981 */ /* 0x000ea8000c1e9d00 */
[----:B------:R-:W3:Y:S04]  /*0790*/  LDG.E.128.CONSTANT R8, desc[UR4][R24.64+0x10] ;  /* 0x0000100418087981 */ /* 0x000ee8000c1e9d00 */
[----:B------:R-:W4:Y:S04]  /*07a0*/  LDG.E.128.CONSTANT R12, desc[UR4][R24.64+0x20] ;  /* 0x00002004180c7981 */ /* 0x000f28000c1e9d00 */
[----:B------:R-:W5:Y:S01]  /*07b0*/  LDG.E.128.CONSTANT R16, desc[UR4][R24.64+0x30] ;  /* 0x0000300418107981 */ /* 0x000f62000c1e9d00 */
[----:B------:R-:W-:-:S04]  /*07c0*/  IMAD.WIDE.U32 R22, R3, 0x10, R32 ;  /* 0x0000001003167825 */ /* 0x000fc800078e0020 */
[----:B------:R-:W-:Y:S01]  /*07d0*/  VIADD R3, R3, 0x4 ;  /* 0x0000000403037836 */ /* 0x000fe20000000000 */
[----:B--2---:R0:W-:Y:S04]  /*07e0*/  STG.E.128 desc[UR4][R22.64], R4 ;  /* 0x0000000416007986 */ /* 0x0041e8000c101d04 */
[----:B---3--:R0:W-:Y:S04]  /*07f0*/  STG.E.128 desc[UR4][R22.64+0x10], R8 ;  /* 0x0000100816007986 */ /* 0x0081e8000c101d04 */
[----:B----4-:R0:W-:Y:S04]  /*0800*/  STG.E.128 desc[UR4][R22.64+0x20], R12 ;  /* 0x0000200c16007986 */ /* 0x0101e8000c101d04 */
[----:B-----5:R0:W-:Y:S02]  /*0810*/  STG.E.128 desc[UR4][R22.64+0x30], R16 ;  /* 0x0000301016007986 */ /* 0x0201e4000c101d04 */
.L_x_99:
[----:B------:R-:W-:Y:S05]  /*0820*/  @!P1 BRA `(.L_x_96) ;  /* 0x0000000000389947 */ /* 0x000fea0003800000 */
[----:B------:R-:W-:Y:S02]  /*0830*/  ISETP.NE.AND P0, PT, R21, 0x1, PT ;  /* 0x000000011500780c */ /* 0x000fe40003f05270 */
[----:B0-----:R-:W-:-:S04]  /*0840*/  LOP3.LUT R4, R20, 0x1, RZ, 0xc0, !PT ;  /* 0x0000000114047812 */ /* 0x001fc800078ec0ff */
[----:B------:R-:W-:-:S07]  /*0850*/  ISETP.NE.U32.AND P1, PT, R4, 0x1, PT ;  /* 0x000000010400780c */ /* 0x000fce0003f25070 */
[----:B------:R-:W-:-:S04]  /*0860*/  @P0 IMAD.WIDE.U32 R16, R3, 0x10, R32 ;  /* 0x0000001003100825 */ /* 0x000fc800078e0020 */
[----:B------:R-:W-:-:S04]  /*0870*/  @P0 IMAD.WIDE.U32 R22, R3, 0x10, R28 ;  /* 0x0000001003160825 */ /* 0x000fc800078e001c */
[----:B------:R-:W-:Y:S01]  /*0880*/  @P0 VIADD R3, R3, 0x2 ;  /* 0x0000000203030836 */ /* 0x000fe20000000000 */
[----:B------:R-:W2:Y:S03]  /*0890*/  @P0 LDG.E.128.CONSTANT R4, desc[UR4][R22.64] ;  /* 0x0000000416040981 */ /* 0x000ea6000c1e9d00 */
[C---:B------:R-:W-:Y:S01]  /*08a0*/  @!P1 IMAD.WIDE.U32 R12, R3.reuse, 0x10, R28 ;  /* 0x00000010030c9825 */ /* 0x040fe200078e001c */
[----:B------:R-:W3:Y:S05]  /*08b0*/  @P0 LDG.E.128.CONSTANT R8, desc[UR4][R22.64+0x10] ;  /* 0x0000100416080981 */ /* 0x000eea000c1e9d00 */
[----:B------:R-:W4:Y:S01]  /*08c0*/  @!P1 LDG.E.128.CONSTANT R12, desc[UR4][R12.64] ;  /* 0x000000040c0c9981 */ /* 0x000f22000c1e9d00 */
[----:B------:R-:W-:-:S03]  /*08d0*/  @!P1 IMAD.WIDE.U32 R18, R3, 0x10, R32 ;  /* 0x0000001003129825 */ /* 0x000fc600078e0020 */
[----:B--2---:R1:W-:Y:S04]  /*08e0*/  @P0 STG.E.128 desc[UR4][R16.64], R4 ;  /* 0x0000000410000986 */ /* 0x0043e8000c101d04 */
[----:B---3--:R1:W-:Y:S04]  /*08f0*/  @P0 STG.E.128 desc[UR4][R16.64+0x10], R8 ;  /* 0x0000100810000986 */ /* 0x0083e8000c101d04 */
[----:B----4-:R1:W-:Y:S02]  /*0900*/  @!P1 STG.E.128 desc[UR4][R18.64], R12 ;  /* 0x0000000c12009986 */ /* 0x0103e4000c101d04 */
.L_x_96:
[----:B------:R-:W-:-:S04]  /*0910*/  SHF.L.U32 R3, R20, 0x2, RZ ;  /* 0x0000000214037819 */ /* 0x000fc800000006ff */
[----:B------:R-:W-:-:S13]  /*0920*/  ISETP.GE.AND P0, PT, R3, R0, PT ;  /* 0x000000000300720c */ /* 0x000fda0003f06270 */
[----:B------:R-:W-:Y:S05]  /*0930*/  @P0 EXIT ;  /* 0x000000000000094d */ /* 0x000fea0003800000 */
[----:B01----:R-:W-:Y:S02]  /*0940*/  IMAD.IADD R4, R3, 0x1, -R0 ;  /* 0x0000000103047824 */ /* 0x003fe400078e0a00 */
[----:B------:R-:W-:-:S03]  /*0950*/  IMAD.IADD R8, R0, 0x1, -R3 ;  /* 0x0000000100087824 */ /* 0x000fc600078e0a03 */
[----:B------:R-:W-:Y:S02]  /*0960*/  ISETP.GT.U32.AND P0, PT, R4, -0x10, PT ;  /* 0xfffffff00400780c */ /* 0x000fe40003f04070 */
[----:B------:R-:W-:-:S04]  /*0970*/  LOP3.LUT R10, R8, 0xf, RZ, 0xc0, !PT ;  /* 0x0000000f080a7812 */ /* 0x000fc800078ec0ff */
[----:B------:R-:W-:-:S07]  /*0980*/  ISETP.NE.AND P1, PT, R10, RZ, PT ;  /* 0x000000ff0a00720c */ /* 0x000fce0003f25270 */
[----:B------:R-:W-:Y:S06]  /*0990*/  @P0 BRA `(.L_x_100) ;  /* 0x0000000000a40947 */ /* 0x000fec0003800000 */
[----:B------:R-:W-:Y:S01]  /*09a0*/  LOP3.LUT R4, R8, 0xfffffff0, RZ, 0xc0, !PT ;  /* 0xfffffff008047812 */ /* 0x000fe200078ec0ff */
[----:B------:R-:W-:-:S03]  /*09b0*/  IMAD.WIDE R30, R2, 0x4, R30 ;  /* 0x00000004021e7825 */ /* 0x000fc600078e021e */
[----:B------:R-:W-:-:S07]  /*09c0*/  IADD3 R2, PT, PT, -R4, RZ, RZ ;  /* 0x000000ff04027210 */ /* 0x000fce0007ffe1ff */
.L_x_101:
[----:B------:R-:W-:-:S05]  /*09d0*/  IMAD.WIDE R6, R3, 0x4, R30 ;  /* 0x0000000403067825 */ /* 0x000fca00078e021e */
[----:B0-----:R-:W2:Y:S04]  /*09e0*/  LDG.E.CONSTANT R9, desc[UR4][R6.64] ;  /* 0x0000000406097981 */ /* 0x001ea8000c1e9900 */
[----:B------:R-:W3:Y:S04]  /*09f0*/  LDG.E.CONSTANT R11, desc[UR4][R6.64+0x4] ;  /* 0x00000404060b7981 */ /* 0x000ee8000c1e9900 */
[----:B------:R-:W4:Y:S04]  /*0a00*/  LDG.E.CONSTANT R13, desc[UR4][R6.64+0x8] ;  /* 0x00000804060d7981 */ /* 0x000f28000c1e9900 */
[----:B------:R-:W5:Y:S01]  /*0a10*/  LDG.E.CONSTANT R15, desc[UR4][R6.64+0xc] ;  /* 0x00000c04060f7981 */ /* 0x000f62000c1e9900 */
[----:B------:R-:W-:-:S03]  /*0a20*/  IMAD.WIDE R4, R3, 0x4, R32 ;  /* 0x0000000403047825 */ /* 0x000fc600078e0220 */
[----:B------:R-:W5:Y:S04]  /*0a30*/  LDG.E.CONSTANT R17, desc[UR4][R6.64+0x10] ;  /* 0x0000100406117981 */ /* 0x000f68000c1e9900 */
[----:B------:R-:W5:Y:S04]  /*0a40*/  LDG.E.CONSTANT R19, desc[UR4][R6.64+0x14] ;  /* 0x0000140406137981 */ /* 0x000f68000c1e9900 */
[----:B------:R-:W5:Y:S04]  /*0a50*/  LDG.E.CONSTANT R21, desc[UR4][R6.64+0x18] ;  /* 0x0000180406157981 */ /* 0x000f68000c1e9900 */
[----:B------:R-:W5:Y:S04]  /*0a60*/  LDG.E.CONSTANT R23, desc[UR4][R6.64+0x1c] ;  /* 0x00001c0406177981 */ /* 0x000f68000c1e9900 */
[----:B------:R-:W5:Y:S04]  /*0a70*/  LDG.E.CONSTANT R25, desc[UR4][R6.64+0x20] ;  /* 0x0000200406197981 */ /* 0x000f68000c1e9900 */
[----:B------:R-:W5:Y:S04]  /*0a80*/  LDG.E.CONSTANT R27, desc[UR4][R6.64+0x24] ;  /* 0x00002404061b7981 */ /* 0x000f68000c1e9900 */
[----:B------:R-:W5:Y:S04]  /*0a90*/  LDG.E.CONSTANT R35, desc[UR4][R6.64+0x28] ;  /* 0x0000280406237981 */ /* 0x000f68000c1e9900 */
[----:B------:R-:W5:Y:S04]  /*0aa0*/  LDG.E.CONSTANT R37, desc[UR4][R6.64+0x3c] ;  /* 0x00003c0406257981 */ /* 0x000f68000c1e9900 */
[----:B--2---:R0:W-:Y:S04]  /*0ab0*/  STG.E desc[UR4][R4.64], R9 ;  /* 0x0000000904007986 */ /* 0x0041e8000c101904 */
[----:B---3--:R1:W-:Y:S04]  /*0ac0*/  STG.E desc[UR4][R4.64+0x4], R11 ;  /* 0x0000040b04007986 */ /* 0x0083e8000c101904 */
[----:B----4-:R2:W-:Y:S04]  /*0ad0*/  STG.E desc[UR4][R4.64+0x8], R13 ;  /* 0x0000080d04007986 */ /* 0x0105e8000c101904 */
[----:B-----5:R3:W-:Y:S04]  /*0ae0*/  STG.E desc[UR4][R4.64+0xc], R15 ;  /* 0x00000c0f04007986 */ /* 0x0207e8000c101904 */
[----:B0-----:R-:W4:Y:S04]  /*0af0*/  LDG.E.CONSTANT R9, desc[UR4][R6.64+0x2c] ;  /* 0x00002c0406097981 */ /* 0x001f28000c1e9900 */
[----:B-1----:R-:W5:Y:S04]  /*0b00*/  LDG.E.CONSTANT R11, desc[UR4][R6.64+0x30] ;  /* 0x00003004060b7981 */ /* 0x002f68000c1e9900 */
[----:B--2---:R-:W2:Y:S04]  /*0b10*/  LDG.E.CONSTANT R13, desc[UR4][R6.64+0x34] ;  /* 0x00003404060d7981 */ /* 0x004ea8000c1e9900 */
[----:B---3--:R-:W3:Y:S01]  /*0b20*/  LDG.E.CONSTANT R15, desc[UR4][R6.64+0x38] ;  /* 0x00003804060f7981 */ /* 0x008ee2000c1e9900 */
[----:B------:R-:W-:-:S03]  /*0b30*/  VIADD R2, R2, 0x10 ;  /* 0x0000001002027836 */ /* 0x000fc60000000000 */
[----:B------:R0:W-:Y:S04]  /*0b40*/  STG.E desc[UR4][R4.64+0x10], R17 ;  /* 0x0000101104007986 */ /* 0x0001e8000c101904 */
[----:B------:R0:W-:Y:S04]  /*0b50*/  STG.E desc[UR4][R4.64+0x14], R19 ;  /* 0x0000141304007986 */ /* 0x0001e8000c101904 */
[----:B------:R0:W-:Y:S04]  /*0b60*/  STG.E desc[UR4][R4.64+0x18], R21 ;  /* 0x0000181504007986 */ /* 0x0001e8000c101904 */
[----:B------:R0:W-:Y:S04]  /*0b70*/  STG.E desc[UR4][R4.64+0x1c], R23 ;  /* 0x00001c1704007986 */ /* 0x0001e8000c101904 */
[----:B------:R0:W-:Y:S04]  /*0b80*/  STG.E desc[UR4][R4.64+0x20], R25 ;  /* 0x0000201904007986 */ /* 0x0001e8000c101904 */
[----:B------:R0:W-:Y:S04]  /*0b90*/  STG.E desc[UR4][R4.64+0x24], R27 ;  /* 0x0000241b04007986 */ /* 0x0001e8000c101904 */
[----:B------:R0:W-:Y:S04]  /*0ba0*/  STG.E desc[UR4][R4.64+0x28], R35 ;  /* 0x0000282304007986 */ /* 0x0001e8000c101904 */
[----:B------:R0:W-:Y:S01]  /*0bb0*/  STG.E desc[UR4][R4.64+0x3c], R37 ;  /* 0x00003c2504007986 */ /* 0x0001e2000c101904 */
[----:B------:R-:W-:Y:S01]  /*0bc0*/  ISETP.NE.AND P0, PT, R2, RZ, PT ;  /* 0x000000ff0200720c */ /* 0x000fe20003f05270 */
[----:B------:R-:W-:-:S02]  /*0bd0*/  VIADD R3, R3, 0x10 ;  /* 0x0000001003037836 */ /* 0x000fc40000000000 */
[----:B----4-:R0:W-:Y:S04]  /*0be0*/  STG.E desc[UR4][R4.64+0x2c], R9 ;  /* 0x00002c0904007986 */ /* 0x0101e8000c101904 */
[----:B-----5:R0:W-:Y:S04]  /*0bf0*/  STG.E desc[UR4][R4.64+0x30], R11 ;  /* 0x0000300b04007986 */ /* 0x0201e8000c101904 */
[----:B--2---:R0:W-:Y:S04]  /*0c00*/  STG.E desc[UR4][R4.64+0x34], R13 ;  /* 0x0000340d04007986 */ /* 0x0041e8000c101904 */
[----:B---3--:R0:W-:Y:S01]  /*0c10*/  STG.E desc[UR4][R4.64+0x38], R15 ;  /* 0x0000380f04007986 */ /* 0x0081e2000c101904 */
[----:B------:R-:W-:Y:S05]  /*0c20*/  @P0 BRA `(.L_x_101) ;  /* 0xfffffffc00680947 */ /* 0x000fea000383ffff */
.L_x_100:
[----:B------:R-:W-:Y:S05]  /*0c30*/  @!P1 EXIT ;  /* 0x000000000000994d */ /* 0x000fea0003800000 */
[----:B------:R-:W-:Y:S02]  /*0c40*/  ISETP.GE.U32.AND P0, PT, R10, 0x8, PT ;  /* 0x000000080a00780c */ /* 0x000fe40003f06070 */
[----:B------:R-:W-:-:S04]  /*0c50*/  LOP3.LUT R8, R8, 0x7, RZ, 0xc0, !PT ;  /* 0x0000000708087812 */ /* 0x000fc800078ec0ff */
[----:B------:R-:W-:-:S07]  /*0c60*/  ISETP.NE.AND P1, PT, R8, RZ, PT ;  /* 0x000000ff0800720c */ /* 0x000fce0003f25270 */
[----:B------:R-:W-:Y:S06]  /*0c70*/  @!P0 BRA `(.L_x_102) ;  /* 0x00000000004c8947 */ /* 0x000fec0003800000 */
[----:B0-----:R-:W-:-:S05]  /*0c80*/  IMAD.WIDE R4, R3, 0x4, R28 ;  /* 0x0000000403047825 */ /* 0x001fca00078e021c */
[----:B------:R-:W2:Y:S04]  /*0c90*/  LDG.E.CONSTANT R9, desc[UR4][R4.64] ;  /* 0x0000000404097981 */ /* 0x000ea8000c1e9900 */
[----:B------:R-:W3:Y:S04]  /*0ca0*/  LDG.E.CONSTANT R11, desc[UR4][R4.64+0x4] ;  /* 0x00000404040b7981 */ /* 0x000ee8000c1e9900 */
[----:B------:R-:W4:Y:S04]  /*0cb0*/  LDG.E.CONSTANT R13, desc[UR4][R4.64+0x8] ;  /* 0x00000804040d7981 */ /* 0x000f28000c1e9900 */
[----:B------:R-:W5:Y:S04]  /*0cc0*/  LDG.E.CONSTANT R15, desc[UR4][R4.64+0xc] ;  /* 0x00000c04040f7981 */ /* 0x000f68000c1e9900 */
[----:B------:R-:W5:Y:S04]  /*0cd0*/  LDG.E.CONSTANT R17, desc[UR4][R4.64+0x10] ;  /* 0x0000100404117981 */ /* 0x000f68000c1e9900 */
[----:B------:R-:W5:Y:S04]  /*0ce0*/  LDG.E.CONSTANT R19, desc[UR4][R4.64+0x14] ;  /* 0x0000140404137981 */ /* 0x000f68000c1e9900 */
[----:B------:R-:W5:Y:S04]  /*0cf0*/  LDG.E.CONSTANT R21, desc[UR4][R4.64+0x18] ;  /* 0x0000180404157981 */ /* 0x000f68000c1e9900 */
[----:B------:R-:W5:Y:S01]  /*0d00*/  LDG.E.CONSTANT R23, desc[UR4][R4.64+0x1c] ;  /* 0x00001c0404177981 */ /* 0x000f62000c1e9900 */
[C---:B------:R-:W-:Y:S01]  /*0d10*/  IMAD.WIDE R6, R3.reuse, 0x4, R32 ;  /* 0x0000000403067825 */ /* 0x040fe200078e0220 */
[----:B------:R-:W-:-:S04]  /*0d20*/  IADD3 R3, PT, PT, R3, 0x8, RZ ;  /* 0x0000000803037810 */ /* 0x000fc80007ffe0ff */
[----:B--2---:R1:W-:Y:S04]  /*0d30*/  STG.E desc[UR4][R6.64], R9 ;  /* 0x0000000906007986 */ /* 0x0043e8000c101904 */
[----:B---3--:R1:W-:Y:S04]  /*0d40*/  STG.E desc[UR4][R6.64+0x4], R11 ;  /* 0x0000040b06007986 */ /* 0x0083e8000c101904 */
[----:B----4-:R1:W-:Y:S04]  /*0d50*/  STG.E desc[UR4][R6.64+0x8], R13 ;  /* 0x0000080d06007986 */ /* 0x0103e8000c101904 */
[----:B-----5:R1:W-:Y:S04]  /*0d60*/  STG.E desc[UR4][R6.64+0xc], R15 ;  /* 0x00000c0f06007986 */ /* 0x0203e8000c101904 */
[----:B------:R1:W-:Y:S04]  /*0d70*/  STG.E desc[UR4][R6.64+0x10], R17 ;  /* 0x0000101106007986 */ /* 0x0003e8000c101904 */
[----:B------:R1:W-:Y:S04]  /*0d80*/  STG.E desc[UR4][R6.64+0x14], R19 ;  /* 0x0000141306007986 */ /* 0x0003e8000c101904 */
[----:B------:R1:W-:Y:S04]  /*0d90*/  STG.E desc[UR4][R6.64+0x18], R21 ;  /* 0x0000181506007986 */ /* 0x0003e8000c101904 */
[----:B------:R1:W-:Y:S02]  /*0da0*/  STG.E desc[UR4][R6.64+0x1c], R23 ;  /* 0x00001c1706007986 */ /* 0x0003e4000c101904 */
.L_x_102:
[----:B------:R-:W-:Y:S05]  /*0db0*/  @!P1 EXIT ;  /* 0x000000000000994d */ /* 0x000fea0003800000 */
[----:B------:R-:W-:Y:S02]  /*0dc0*/  ISETP.GE.U32.AND P0, PT, R8, 0x4, PT ;  /* 0x000000040800780c */ /* 0x000fe40003f06070 */
[----:B------:R-:W-:-:S04]  /*0dd0*/  LOP3.LUT R0, R0, 0x3, RZ, 0xc0, !PT ;  /* 0x0000000300007812 */ /* 0x000fc800078ec0ff */
[----:B------:R-:W-:-:S07]  /*0de0*/  ISETP.NE.AND P1, PT, R0, RZ, PT ;  /* 0x000000ff0000720c */ /* 0x000fce0003f25270 */
[----:B------:R-:W-:Y:S06]  /*0df0*/  @!P0 BRA `(.L_x_103) ;  /* 0x00000000002c8947 */ /* 0x000fec0003800000 */
[----:B0-----:R-:W-:-:S05]  /*0e00*/  IMAD.WIDE R4, R3, 0x4, R28 ;  /* 0x0000000403047825 */ /* 0x001fca00078e021c */
[----:B-1----:R-:W2:Y:S04]  /*0e10*/  LDG.E.CONSTANT R9, desc[UR4][R4.64] ;  /* 0x0000000404097981 */ /* 0x002ea8000c1e9900 */
[----:B------:R-:W3:Y:S04]  /*0e20*/  LDG.E.CONSTANT R11, desc[UR4][R4.64+0x4] ;  /* 0x00000404040b7981 */ /* 0x000ee8000c1e9900 */
[----:B------:R-:W4:Y:S04]  /*0e30*/  LDG.E.CONSTANT R13, desc[UR4][R4.64+0x8] ;  /* 0x00000804040d7981 */ /* 0x000f28000c1e9900 */
[----:B------:R-:W5:Y:S01]  /*0e40*/  LDG.E.CONSTANT R15, desc[UR4][R4.64+0xc] ;  /* 0x00000c04040f7981 */ /* 0x000f62000c1e9900 */
[----:B------:R-:W-:-:S04]  /*0e50*/  IMAD.WIDE R6, R3, 0x4, R32 ;  /* 0x0000000403067825 */ /* 0x000fc800078e0220 */
[----:B------:R-:W-:Y:S01]  /*0e60*/  VIADD R3, R3, 0x4 ;  /* 0x0000000403037836 */ /* 0x000fe20000000000 */
[----:B--2---:R2:W-:Y:S04]  /*0e70*/  STG.E desc[UR4][R6.64], R9 ;  /* 0x0000000906007986 */ /* 0x0045e8000c101904 */
[----:B---3--:R2:W-:Y:S04]  /*0e80*/  STG.E desc[UR4][R6.64+0x4], R11 ;  /* 0x0000040b06007986 */ /* 0x0085e8000c101904 */
[----:B----4-:R2:W-:Y:S04]  /*0e90*/  STG.E desc[UR4][R6.64+0x8], R13 ;  /* 0x0000080d06007986 */ /* 0x0105e8000c101904 */
[----:B-----5:R2:W-:Y:S02]  /*0ea0*/  STG.E desc[UR4][R6.64+0xc], R15 ;  /* 0x00000c0f06007986 */ /* 0x0205e4000c101904 */
.L_x_103:
[----:B------:R-:W-:Y:S05]  /*0eb0*/  @!P1 EXIT ;  /* 0x000000000000994d */ /* 0x000fea0003800000 */
[----:B------:R-:W-:-:S07]  /*0ec0*/  IMAD.MOV R0, RZ, RZ, -R0 ;  /* 0x000000ffff007224 */ /* 0x000fce00078e0a00 */
.L_x_104:
[----:B0--3--:R-:W-:-:S06]  /*0ed0*/  IMAD.WIDE R4, R3, 0x4, R28 ;  /* 0x0000000403047825 */ /* 0x009fcc00078e021c */
[----:B------:R-:W3:Y:S01]  /*0ee0*/  LDG.E.CONSTANT R5, desc[UR4][R4.64] ;  /* 0x0000000404057981 */ /* 0x000ee2000c1e9900 */
[----:B-12---:R-:W-:Y:S01]  /*0ef0*/  IMAD.WIDE R6, R3, 0x4, R32 ;  /* 0x0000000403067825 */ /* 0x006fe200078e0220 */
[----:B------:R-:W-:-:S03]  /*0f00*/  IADD3 R0, PT, PT, R0, 0x1, RZ ;  /* 0x0000000100007810 */ /* 0x000fc60007ffe0ff */
[----:B------:R-:W-:Y:S01]  /*0f10*/  VIADD R3, R3, 0x1 ;  /* 0x0000000103037836 */ /* 0x000fe20000000000 */
[----:B------:R-:W-:Y:S01]  /*0f20*/  ISETP.NE.AND P0, PT, R0, RZ, PT ;  /* 0x000000ff0000720c */ /* 0x000fe20003f05270 */
[----:B---3--:R3:W-:-:S12]  /*0f30*/  STG.E desc[UR4][R6.64], R5 ;  /* 0x0000000506007986 */ /* 0x0087d8000c101904 */
[----:B------:R-:W-:Y:S05]  /*0f40*/  @P0 BRA `(.L_x_104) ;  /* 0xfffffffc00e00947 */ /* 0x000fea000383ffff */
[----:B------:R-:W-:Y:S05]  /*0f50*/  EXIT ;  /* 0x000000000000794d */ /* 0x000fea0003800000 */
.L_x_105:
        /* <DEDUP_REMOVED lines=10> */
.L_x_118:


//--------------------- .text._Z17count_kernel_sotaPKiPiii --------------------------
	.section	.text._Z17count_kernel_sotaPKiPiii,"ax",@progbits
	.align	128
        .global         _Z17count_kernel_sotaPKiPiii
        .type           _Z17count_kernel_sotaPKiPiii,@function
        .size           _Z17count_kernel_sotaPKiPiii,(.L_x_119 - _Z17count_kernel_sotaPKiPiii)
        .other          _Z17count_kernel_sotaPKiPiii,@"STO_CUDA_ENTRY STV_DEFAULT"
_Z17count_kernel_sotaPKiPiii:
.text._Z17count_kernel_sotaPKiPiii:
[----:B------:R-:W-:Y:S01]  /*0000*/  LDC R1, c[0x0][0x37c] ;  /* 0x0000df00ff017b82 */ /* 0x000fe20000000800 */
[----:B------:R-:W0:Y:S01]  /*0010*/  S2R R7, SR_TID.X ;  /* 0x0000000000077919 */ /* 0x000e220000002100 */
[----:B------:R-:W0:Y:S06]  /*0020*/  LDCU UR8, c[0x0][0x394] ;  /* 0x00007280ff0877ac */ /* 0x000e2c0008000800 */
[----:B------:R-:W1:Y:S01]  /*0030*/  S2UR UR4, SR_CTAID.X ;  /* 0x00000000000479c3 */ /* 0x000e620000002500 */
[----:B------:R-:W-:Y:S07]  /*0040*/  BSSY.RECONVERGENT B0, `(.L_x_106) ;  /* 0x000000e000007945 */ /* 0x000fee0003800200 */
[----:B------:R-:W1:Y:S01]  /*0050*/  LDC R6, c[0x0][0x360] ;  /* 0x0000d800ff067b82 */ /* 0x000e620000000800 */
[----:B0-----:R-:W-:Y:S01]  /*0060*/  ISETP.GE.AND P0, PT, R7, UR8, PT ;  /* 0x0000000807007c0c */ /* 0x001fe2000bf06270 */
[----:B-1----:R-:W-:-:S12]  /*0070*/  IMAD R5, R6, UR4, R7 ;  /* 0x0000000406057c24 */ /* 0x002fd8000f8e0207 */
[----:B------:R-:W-:Y:S05]  /*0080*/  @P0 BRA `(.L_x_107) ;  /* 0x0000000000240947 */ /* 0x000fea0003800000 */
[----:B------:R-:W0:Y:S01]  /*0090*/  S2R R9, SR_CgaCtaId ;  /* 0x0000000000097919 */ /* 0x000e220000008800 */
[----:B------:R-:W-:Y:S01]  /*00a0*/  MOV R0, 0x400 ;  /* 0x0000040000007802 */ /* 0x000fe20000000f00 */
[----:B------:R-:W-:-:S03]  /*00b0*/  IMAD.MOV.U32 R3, RZ, RZ, R7 ;  /* 0x000000ffff037224 */ /* 0x000fc600078e0007 */
[----:B0-----:R-:W-:-:S07]  /*00c0*/  LEA R0, R9, R0, 0x18 ;  /* 0x0000000009007211 */ /* 0x001fce00078ec0ff */
.L_x_108:
[----:B------:R-:W-:Y:S02]  /*00d0*/  IMAD R2, R3, 0x4, R0 ;  /* 0x0000000403027824 */ /* 0x000fe400078e0200 */
[----:B------:R-:W-:-:S03]  /*00e0*/  IMAD.IADD R3, R6, 0x1, R3 ;  /* 0x0000000106037824 */ /* 0x000fc600078e0203 */
[----:B------:R0:W-:Y:S02]  /*00f0*/  STS [R2], RZ ;  /* 0x000000ff02007388 */ /* 0x0001e40000000800 */
[----:B------:R-:W-:-:S13]  /*0100*/  ISETP.GE.AND P0, PT, R3, UR8, PT ;  /* 0x0000000803007c0c */ /* 0x000fda000bf06270 */
[----:B0-----:R-:W-:Y:S05]  /*0110*/  @!P0 BRA `(.L_x_108) ;  /* 0xfffffffc00ec8947 */ /* 0x001fea000383ffff */
.L_x_107:
[----:B------:R-:W-:Y:S05]  /*0120*/  BSYNC.RECONVERGENT B0 ;  /* 0x0000000000007941 */ /* 0x000fea0003800200 */
.L_x_106:
[----:B------:R-:W0:Y:S01]  /*0130*/  LDCU UR4, c[0x0][0x390] ;  /* 0x00007200ff0477ac */ /* 0x000e220008000800 */
[----:B------:R-:W1:Y:S01]  /*0140*/  LDCU.64 UR6, c[0x0][0x358] ;  /* 0x00006b00ff0677ac */ /* 0x000e620008000a00 */
[----:B------:R-:W-:Y:S01]  /*0150*/  BAR.SYNC.DEFER_BLOCKING 0x0 ;  /* 0x0000000000007b1d */ /* 0x000fe20000010000 */
[----:B0-----:R-:W-:-:S13]  /*0160*/  ISETP.GE.AND P0, PT, R5, UR4, PT ;  /* 0x0000000405007c0c */ /* 0x001fda000bf06270 */
[----:B-1----:R-:W-:Y:S05]  /*0170*/  @P0 BRA `(.L_x_109) ;  /* 0x0000000000500947 */ /* 0x002fea0003800000 */
[----:B------:R-:W0:Y:S02]  /*0180*/  LDC.64 R2, c[0x0][0x380] ;  /* 0x0000e000ff027b82 */ /* 0x000e240000000a00 */
[----:B0-----:R-:W-:-:S06]  /*0190*/  IMAD.WIDE R2, R5, 0x4, R2 ;  /* 0x0000000405027825 */ /* 0x001fcc00078e0202 */
[----:B------:R-:W2:Y:S02]  /*01a0*/  LDG.E.CONSTANT R2, desc[UR6][R2.64] ;  /* 0x0000000602027981 */ /* 0x000ea4000c1e9900 */
[----:B--2---:R-:W-:-:S04]  /*01b0*/  ISETP.GE.AND P0, PT, R2, UR8, PT ;  /* 0x0000000802007c0c */ /* 0x004fc8000bf06270 */
[----:B------:R-:W-:-:S13]  /*01c0*/  ISETP.LT.OR P0, PT, R2, RZ, P0 ;  /* 0x000000ff0200720c */ /* 0x000fda0000701670 */
[----:B------:R-:W-:Y:S05]  /*01d0*/  @P0 BRA `(.L_x_109) ;  /* 0x0000000000380947 */ /* 0x000fea0003800000 */
[----:B------:R-:W-:Y:S02]  /*01e0*/  VOTE.ANY R3, PT, PT ;  /* 0x0000000000037806 */ /* 0x000fe400038e0100 */
[----:B------:R-:W-:Y:S02]  /*01f0*/  LOP3.LUT R5, R7, 0x1f, RZ, 0xc0, !PT ;  /* 0x0000001f07057812 */ /* 0x000fe400078ec0ff */
[----:B------:R-:W-:Y:S05]  /*0200*/  WARPSYNC R3 ;  /* 0x0000000003007348 */ /* 0x000fea0003800000 */
[----:B------:R-:W0:Y:S02]  /*0210*/  MATCH.ANY R3, R2 ;  /* 0x00000000020373a1 */ /* 0x000e2400000e8000 */
[----:B0-----:R-:W0:Y:S08]  /*0220*/  BREV R0, R3 ;  /* 0x0000000300007301 */ /* 0x001e300000000000 */
[----:B0-----:R-:W0:Y:S02]  /*0230*/  FLO.U32.SH R0, R0 ;  /* 0x0000000000007300 */ /* 0x001e2400000e0400 */
[----:B0-----:R-:W-:-:S13]  /*0240*/  ISETP.NE.AND P0, PT, R5, R0, PT ;  /* 0x000000000500720c */ /* 0x001fda0003f05270 */
[----:B------:R-:W-:Y:S05]  /*0250*/  @P0 BRA `(.L_x_109) ;  /* 0x0000000000180947 */ /* 0x000fea0003800000 */
[----:B------:R-:W0:Y:S01]  /*0260*/  S2UR UR5, SR_CgaCtaId ;  /* 0x00000000000579c3 */ /* 0x000e220000008800 */
[----:B------:R-:W1:Y:S01]  /*0270*/  POPC R3, R3 ;  /* 0x0000000300037309 */ /* 0x000e620000000000 */
[----:B------:R-:W-:Y:S02]  /*0280*/  UMOV UR4, 0x400 ;  /* 0x0000040000047882 */ /* 0x000fe40000000000 */
[----:B0-----:R-:W-:-:S06]  /*0290*/  ULEA UR4, UR5, UR4, 0x18 ;  /* 0x0000000405047291 */ /* 0x001fcc000f8ec0ff */
[----:B------:R-:W-:-:S05]  /*02a0*/  LEA R2, R2, UR4, 0x2 ;  /* 0x0000000402027c11 */ /* 0x000fca000f8e10ff */
[----:B-1----:R0:W-:Y:S02]  /*02b0*/  ATOMS.ADD RZ, [R2], R3 ;  /* 0x0000000302ff738c */ /* 0x0021e40000000000 */
.L_x_109:
[----:B------:R-:W-:Y:S05]  /*02c0*/  WARPSYNC.ALL ;  /* 0x0000000000007948 */ /* 0x000fea0003800000 */
[----:B------:R-:W-:Y:S01]  /*02d0*/  BAR.SYNC.DEFER_BLOCKING 0x0 ;  /* 0x0000000000007b1d */ /* 0x000fe20000010000 */
[----:B------:R-:W-:-:S13]  /*02e0*/  ISETP.GE.AND P0, PT, R7, UR8, PT ;  /* 0x0000000807007c0c */ /* 0x000fda000bf06270 */
[----:B------:R-:W-:Y:S05]  /*02f0*/  @P0 EXIT ;  /* 0x000000000000094d */ /* 0x000fea0003800000 */
[----:B------:R-:W1:Y:S01]  /*0300*/  S2UR UR5, SR_CgaCtaId ;  /* 0x00000000000579c3 */ /* 0x000e620000008800 */
[----:B------:R-:W-:Y:S01]  /*0310*/  UMOV UR4, 0x400 ;  /* 0x0000040000047882 */ /* 0x000fe20000000000 */
[----:B------:R-:W2:Y:S06]  /*0320*/  LDCU UR8, c[0x0][0x394] ;  /* 0x00007280ff0877ac */ /* 0x000eac0008000800 */
[----:B------:R-:W3:Y:S01]  /*0330*/  LDC.64 R4, c[0x0][0x388] ;  /* 0x0000e200ff047b82 */ /* 0x000ee20000000a00 */
[----:B-12---:R-:W-:-:S12]  /*0340*/  ULEA UR4, UR5, UR4, 0x18 ;  /* 0x0000000405047291 */ /* 0x006fd8000f8ec0ff */
.L_x_112:
[----:B------:R-:W-:Y:S01]  /*0350*/  LEA R0, R7, UR4, 0x2 ;  /* 0x0000000407007c11 */ /* 0x000fe2000f8e10ff */
[----:B------:R-:W-:Y:S04]  /*0360*/  BSSY.RECONVERGENT B0, `(.L_x_110) ;  /* 0x0000006000007945 */ /* 0x000fe80003800200 */
[----:B-1----:R-:W1:Y:S02]  /*0370*/  LDS R9, [R0] ;  /* 0x0000000000097984 */ /* 0x002e640000000800 */
[----:B-1----:R-:W-:-:S13]  /*0380*/  ISETP.GE.AND P0, PT, R9, 0x1, PT ;  /* 0x000000010900780c */ /* 0x002fda0003f06270 */
[----:B------:R-:W-:Y:S05]  /*0390*/  @!P0 BRA `(.L_x_111) ;  /* 0x0000000000088947 */ /* 0x000fea0003800000 */
[----:B0--3--:R-:W-:-:S05]  /*03a0*/  IMAD.WIDE R2, R7, 0x4, R4 ;  /* 0x0000000407027825 */ /* 0x009fca00078e0204 */
[----:B------:R1:W-:Y:S02]  /*03b0*/  REDG.E.ADD.STRONG.GPU desc[UR6][R2.64], R9 ;  /* 0x000000090200798e */ /* 0x0003e4000c12e106 */
.L_x_111:
[----:B------:R-:W-:Y:S05]  /*03c0*/  BSYNC.RECONVERGENT B0 ;  /* 0x0000000000007941 */ /* 0x000fea0003800200 */
.L_x_110:
[----:B------:R-:W-:-:S05]  /*03d0*/  IMAD.IADD R7, R6, 0x1, R7 ;  /* 0x0000000106077824 */ /* 0x000fca00078e0207 */
[----:B------:R-:W-:-:S13]  /*03e0*/  ISETP.GE.AND P0, PT, R7, UR8, PT ;  /* 0x0000000807007c0c */ /* 0x000fda000bf06270 */
[----:B------:R-:W-:Y:S05]  /*03f0*/  @!P0 BRA `(.L_x_112) ;  /* 0xfffffffc00d48947 */ /* 0x000fea000383ffff */
[----:B------:R-:W-:Y:S05]  /*0400*/  EXIT ;  /* 0x000000000000794d */ /* 0x000fea0003800000 */
.L_x_113:
        /* <DEDUP_REMOVED lines=15> */
.L_x_119:


//--------------------- .nv.shared._ZN3cub18CUB_300001_SM_10006detail4scan16DeviceScanKernelINS2_10policy_hubIiiijN4cuda3std3__44plusIvEEE10Policy1000EPiSC_NS0_13ScanTileStateIiLb1EEES9_NS1_10InputValueIiSC_EEjiLb0EiEEvT0_T1_T2_iT3_T4_T5_ --------------------------
	.section	.nv.shared._ZN3cub18CUB_300001_SM_10006detail4scan16DeviceScanKernelINS2_10policy_hubIiiijN4cuda3std3__44plusIvEEE10Policy1000EPiSC_NS0_13ScanTileStateIiLb1EEES9_NS1_10InputValueIiSC_EEjiLb0EiEEvT0_T1_T2_iT3_T4_T5_,"aw",@nobits
	.sectionflags	@""
	.align	16
.nv.shared._ZN3cub18CUB_300001_SM_10006detail4scan16DeviceScanKernelINS2_10policy_hubIiiijN4cuda3std3__44plusIvEEE10Policy1000EPiSC_NS0_13ScanTileStateIiLb1EEES9_NS1_10InputValueIiSC_EEjiLb0EiEEvT0_T1_T2_iT3_T4_T5_:
	.zero		34832


//--------------------- .nv.shared.reserved.0     --------------------------
	.section	.nv.shared.reserved.0,"aw",@nobits
	.weak		__nv_reservedSMEM_offset_0_alias
	.size		__nv_reservedSMEM_offset_0_alias, 0, 64
	.other		__nv_reservedSMEM_offset_0_alias,@"STO_CUDA_RESERVED_SHARED STV_DEFAULT"
__nv_reservedSMEM_offset_0_alias:
	.zero		0
	.zero		64


//--------------------- .nv.global                --------------------------
	.section	.nv.global,"aw",@nobits
.nv.global:
	.type		_ZN34_INTERNAL_54f10541_4_k_cu_15d41d9c6thrust24THRUST_300001_SM_1000_NS12placeholders2_5E,@object
	.size		_ZN34_INTERNAL_54f10541_4_k_cu_15d41d9c6thrust24THRUST_300001_SM_1000_NS12placeholders2_5E,(_ZN34_INTERNAL_54f10541_4_k_cu_15d41d9c4cuda3std3__45__cpo6cbeginE - _ZN34_INTERNAL_54f10541_4_k_cu_15d41d9c6thrust24THRUST_300001_SM_1000_NS12placeholders2_5E)
_ZN34_INTERNAL_54f10541_4_k_cu_15d41d9c6thrust24THRUST_300001_SM_1000_NS12placeholders2_5E:
	.zero		1
	.type		_ZN34_INTERNAL_54f10541_4_k_cu_15d41d9c4cuda3std3__45__cpo6cbeginE,@object
	.size		_ZN34_INTERNAL_54f10541_4_k_cu_15d41d9c4cuda3std3__45__cpo6cbeginE,(_ZN34_INTERNAL_54f10541_4_k_cu_15d41d9c4cuda3std6ranges3__45__cpo6cbeginE - _ZN34_INTERNAL_54f10541_4_k_cu_15d41d9c4cuda3std3__45__cpo6cbeginE)
_ZN34_INTERNAL_54f10541_4_k_cu_15d41d9c4cuda3std3__45__cpo6cbeginE:
	.zero		1
	.type		_ZN34_INTERNAL_54f10541_4_k_cu_15d41d9c4cuda3std6ranges3__45__cpo6cbeginE,@object
	.size		_ZN34_INTERNAL_54f10541_4_k_cu_15d41d9c4cuda3std6ranges3__45__cpo6cbeginE,(_ZN34_INTERNAL_54f10541_4_k_cu_15d41d9c4cuda3std3__48in_placeE - _ZN34_INTERNAL_54f10541_4_k_cu_15d41d9c4cuda3std6ranges3__45__cpo6cbeginE)
_ZN34_INTERNAL_54f10541_4_k_cu_15d41d9c4cuda3std6ranges3__45__cpo6cbeginE:
	.zero		1
	.type		_ZN34_INTERNAL_54f10541_4_k_cu_15d41d9c4cuda3std3__48in_placeE,@object
	.size		_ZN34_INTERNAL_54f10541_4_k_cu_15d41d9c4cuda3std3__48in_placeE,(_ZN34_INTERNAL_54f10541_4_k_cu_15d41d9c4cuda3std6ranges3__45__cpo4sizeE - _ZN34_INTERNAL_54f10541_4_k_cu_15d41d9c4cuda3std3__48in_placeE)
_ZN34_INTERNAL_54f10541_4_k_cu_15d41d9c4cuda3std3__48in_placeE:
	.zero		1
	.type		_ZN34_INTERNAL_54f10541_4_k_cu_15d41d9c4cuda3std6ranges3__45__cpo4sizeE,@object
	.size		_ZN34_INTERNAL_54f10541_4_k_cu_15d41d9c4cuda3std6ranges3__45__cpo4sizeE,(_ZN34_INTERNAL_54f10541_4_k_cu_15d41d9c6thrust24THRUST_300001_SM_1000_NS12placeholders2_9E - _ZN34_INTERNAL_54f10541_4_k_cu_15d41d9c4cuda3std6ranges3__45__cpo4sizeE)
_ZN34_INTERNAL_54f10541_4_k_cu_15d41d9c4cuda3std6ranges3__45__cpo4sizeE:
	.zero		1
	.type		_ZN34_INTERNAL_54f10541_4_k_cu_15d41d9c6thrust24THRUST_300001_SM_1000_NS12placeholders2_9E,@object
	.size		_ZN34_INTERNAL_54f10541_4_k_cu_15d41d9c6thrust24THRUST_300001_SM_1000_NS12placeholders2_9E,(_ZN34_INTERNAL_54f10541_4_k_cu_15d41d9c4cuda3std3__45__cpo7crbeginE - _ZN34_INTERNAL_54f10541_4_k_cu_15d41d9c6thrust24THRUST_300001_SM_1000_NS12placeholders2_9E)
_ZN34_INTERNAL_54f10541_4_k_cu_15d41d9c6thrust24THRUST_300001_SM_1000_NS12placeholders2_9E:
	.zero		1
	.type		_ZN34_INTERNAL_54f10541_4_k_cu_15d41d9c4cuda3std3__45__cpo7crbeginE,@object
	.size		_ZN34_INTERNAL_54f10541_4_k_cu_15d41d9c4cuda3std3__45__cpo7crbeginE,(_ZN34_INTERNAL_54f10541_4_k_cu_15d41d9c4cuda3std6ranges3__45__cpo4nextE - _ZN34_INTERNAL_54f10541_4_k_cu_15d41d9c4cuda3std3__45__cpo7crbeginE)
_ZN34_INTERNAL_54f10541_4_k_cu_15d41d9c4cuda3std3__45__cpo7crbeginE:
	.zero		1
	.type		_ZN34_INTERNAL_54f10541_4_k_cu_15d41d9c4cuda3std6ranges3__45__cpo4nextE,@object
	.size		_ZN34_INTERNAL_54f10541_4_k_cu_15d41d9c4cuda3std6ranges3__45__cpo4nextE,(_ZN34_INTERNAL_54f10541_4_k_cu_15d41d9c4cuda3std6ranges3__45__cpo4swapE - _ZN34_INTERNAL_54f10541_4_k_cu_15d41d9c4cuda3std6ranges3__45__cpo4nextE)
_ZN34_INTERNAL_54f10541_4_k_cu_15d41d9c4cuda3std6ranges3__45__cpo4nextE:
	.zero		1
	.type		_ZN34_INTERNAL_54f10541_4_k_cu_15d41d9c4cuda3std6ranges3__45__cpo4swapE,@object
	.size		_ZN34_INTERNAL_54f10541_4_k_cu_15d41d9c4cuda3std6ranges3__45__cpo4swapE,(_ZN34_INTERNAL_54f10541_4_k_cu_15d41d9c6thrust24THRUST_300001_SM_1000_NS12placeholders2_1E - _ZN34_INTERNAL_54f10541_4_k_cu_15d41d9c4cuda3std6ranges3__45__cpo4swapE)
_ZN34_INTERNAL_54f10541_4_k_cu_15d41d9c4cuda3std6ranges3__45__cpo4swapE:
	.zero		1
	.type		_ZN34_INTERNAL_54f10541_4_k_cu_15d41d9c6thrust24THRUST_300001_SM_1000_NS12placeholders2_1E,@object
	.size		_ZN34_INTERNAL_54f10541_4_k_cu_15d41d9c6thrust24THRUST_300001_SM_1000_NS12placeholders2_1E,(_ZN34_INTERNAL_54f10541_4_k_cu_15d41d9c6thrust24THRUST_300001_SM_1000_NS12placeholders2_3E - _ZN34_INTERNAL_54f10541_4_k_cu_15d41d9c6thrust24THRUST_300001_SM_1000_NS12placeholders2_1E)
_ZN34_INTERNAL_54f10541_4_k_cu_15d41d9c6thrust24THRUST_300001_SM_1000_NS12placeholders2_1E:
	.zero		1
	.type		_ZN34_INTERNAL_54f10541_4_k_cu_15d41d9c6thrust24THRUST_300001_SM_1000_NS12placeholders2_3E,@object
	.size		_ZN34_INTERNAL_54f10541_4_k_cu_15d41d9c6thrust24THRUST_300001_SM_1000_NS12placeholders2_3E,(_ZN34_INTERNAL_54f10541_4_k_cu_15d41d9c4cuda3std3__45__cpo5beginE - _ZN34_INTERNAL_54f10541_4_k_cu_15d41d9c6thrust24THRUST_300001_SM_1000_NS12placeholders2_3E)
_ZN34_INTERNAL_54f10541_4_k_cu_15d41d9c6thrust24THRUST_300001_SM_1000_NS12placeholders2_3E:
	.zero		1
	.type		_ZN34_INTERNAL_54f10541_4_k_cu_15d41d9c4cuda3std3__45__cpo5beginE,@object
	.size		_ZN34_INTERNAL_54f10541_4_k_cu_15d41d9c4cuda3std3__45__cpo5beginE,(_ZN34_INTERNAL_54f10541_4_k_cu_15d41d9c4cuda3std6ranges3__45__cpo5beginE - _ZN34_INTERNAL_54f10541_4_k_cu_15d41d9c4cuda3std3__45__cpo5beginE)
_ZN34_INTERNAL_54f10541_4_k_cu_15d41d9c4cuda3std3__45__cpo5beginE:
	.zero		1
	.type		_ZN34_INTERNAL_54f10541_4_k_cu_15d41d9c4cuda3std6ranges3__45__cpo5beginE,@object
	.size		_ZN34_INTERNAL_54f10541_4_k_cu_15d41d9c4cuda3std6ranges3__45__cpo5beginE,(_ZN34_INTERNAL_54f10541_4_k_cu_15d41d9c4cuda3std3__436_GLOBAL__N__54f10541_4_k_cu_15d41d9c6ignoreE - _ZN34_INTERNAL_54f10541_4_k_cu_15d41d9c4cuda3std6ranges3__45__cpo5beginE)
_ZN34_INTERNAL_54f10541_4_k_cu_15d41d9c4cuda3std6ranges3__45__cpo5beginE:
	.zero		1
	.type		_ZN34_INTERNAL_54f10541_4_k_cu_15d41d9c4cuda3std3__436_GLOBAL__N__54f10541_4_k_cu_15d41d9c6ignoreE,@object
	.size		_ZN34_INTERNAL_54f10541_4_k_cu_15d41d9c4cuda3std3__436_GLOBAL__N__54f10541_4_k_cu_15d41d9c6ignoreE,(_ZN34_INTERNAL_54f10541_4_k_cu_15d41d9c4cuda3std6ranges3__45__cpo4dataE - _ZN34_INTERNAL_54f10541_4_k_cu_15d41d9c4cuda3std3__436_GLOBAL__N__54f10541_4_k_cu_15d41d9c6ignoreE)
_ZN34_INTERNAL_54f10541_4_k_cu_15d41d9c4cuda3std3__436_GLOBAL__N__54f10541_4_k_cu_15d41d9c6ignoreE:
	.zero		1
	.type		_ZN34_INTERNAL_54f10541_4_k_cu_15d41d9c4cuda3std6ranges3__45__cpo4dataE,@object
	.size		_ZN34_INTERNAL_54f10541_4_k_cu_15d41d9c4cuda3std6ranges3__45__cpo4dataE,(_ZN34_INTERNAL_54f10541_4_k_cu_15d41d9c6thrust24THRUST_300001_SM_1000_NS12placeholders2_7E - _ZN34_INTERNAL_54f10541_4_k_cu_15d41d9c4cuda3std6ranges3__45__cpo4dataE)
_ZN34_INTERNAL_54f10541_4_k_cu_15d41d9c4cuda3std6ranges3__45__cpo4dataE:
	.zero		1
	.type		_ZN34_INTERNAL_54f10541_4_k_cu_15d41d9c6thrust24THRUST_300001_SM_1000_NS12placeholders2_7E,@object
	.size		_ZN34_INTERNAL_54f10541_4_k_cu_15d41d9c6thrust24THRUST_300001_SM_1000_NS12placeholders2_7E,(_ZN34_INTERNAL_54f10541_4_k_cu_15d41d9c4cuda3std3__45__cpo6rbeginE - _ZN34_INTERNAL_54f10541_4_k_cu_15d41d9c6thrust24THRUST_300001_SM_1000_NS12placeholders2_7E)
_ZN34_INTERNAL_54f10541_4_k_cu_15d41d9c6thrust24THRUST_300001_SM_1000_NS12placeholders2_7E:
	.zero		1
	.type		_ZN34_INTERNAL_54f10541_4_k_cu_15d41d9c4cuda3std3__45__cpo6rbeginE,@object
	.size		_ZN34_INTERNAL_54f10541_4_k_cu_15d41d9c4cuda3std3__45__cpo6rbeginE,(_ZN34_INTERNAL_54f10541_4_k_cu_15d41d9c4cuda3std6ranges3__45__cpo7advanceE - _ZN34_INTERNAL_54f10541_4_k_cu_15d41d9c4cuda3std3__45__cpo6rbeginE)
_ZN34_INTERNAL_54f10541_4_k_cu_15d41d9c4cuda3std3__45__cpo6rbeginE:
	.zero		1
	.type		_ZN34_INTERNAL_54f10541_4_k_cu_15d41d9c4cuda3std6ranges3__45__cpo7advanceE,@object
	.size		_ZN34_INTERNAL_54f10541_4_k_cu_15d41d9c4cuda3std6ranges3__45__cpo7advanceE,(_ZN34_INTERNAL_54f10541_4_k_cu_15d41d9c4cuda3std3__47nulloptE - _ZN34_INTERNAL_54f10541_4_k_cu_15d41d9c4cuda3std6ranges3__45__cpo7advanceE)
_ZN34_INTERNAL_54f10541_4_k_cu_15d41d9c4cuda3std6ranges3__45__cpo7advanceE:
	.zero		1
	.type		_ZN34_INTERNAL_54f10541_4_k_cu_15d41d9c4cuda3std3__47nulloptE,@object
	.size		_ZN34_INTERNAL_54f10541_4_k_cu_15d41d9c4cuda3std3__47nulloptE,(_ZN34_INTERNAL_54f10541_4_k_cu_15d41d9c4cuda3std6ranges3__45__cpo8distanceE - _ZN34_INTERNAL_54f10541_4_k_cu_15d41d9c4cuda3std3__47nulloptE)
_ZN34_INTERNAL_54f10541_4_k_cu_15d41d9c4cuda3std3__47nulloptE:
	.zero		1
	.type		_ZN34_INTERNAL_54f10541_4_k_cu_15d41d9c4cuda3std6ranges3__45__cpo8distanceE,@object
	.size		_ZN34_INTERNAL_54f10541_4_k_cu_15d41d9c4cuda3std6ranges3__45__cpo8distanceE,(_ZN34_INTERNAL_54f10541_4_k_cu_15d41d9c6thrust24THRUST_300001_SM_1000_NS12placeholders2_6E - _ZN34_INTERNAL_54f10541_4_k_cu_15d41d9c4cuda3std6ranges3__45__cpo8distanceE)
_ZN34_INTERNAL_54f10541_4_k_cu_15d41d9c4cuda3std6ranges3__45__cpo8distanceE:
	.zero		1
	.type		_ZN34_INTERNAL_54f10541_4_k_cu_15d41d9c6thrust24THRUST_300001_SM_1000_NS12placeholders2_6E,@object
	.size		_ZN34_INTERNAL_54f10541_4_k_cu_15d41d9c6thrust24THRUST_300001_SM_1000_NS12placeholders2_6E,(_ZN34_INTERNAL_54f10541_4_k_cu_15d41d9c4cuda3std3__45__cpo4cendE - _ZN34_INTERNAL_54f10541_4_k_cu_15d41d9c6thrust24THRUST_300001_SM_1000_NS12placeholders2_6E)
_ZN34_INTERNAL_54f10541_4_k_cu_15d41d9c6thrust24THRUST_300001_SM_1000_NS12placeholders2_6E:
	.zero		1
	.type		_ZN34_INTERNAL_54f10541_4_k_cu_15d41d9c4cuda3std3__45__cpo4cendE,@object
	.size		_ZN34_INTERNAL_54f10541_4_k_cu_15d41d9c4cuda3std3__45__cpo4cendE,(_ZN34_INTERNAL_54f10541_4_k_cu_15d41d9c4cuda3std6ranges3__45__cpo4cendE - _ZN34_INTERNAL_54f10541_4_k_cu_15d41d9c4cuda3std3__45__cpo4cendE)
_ZN34_INTERNAL_54f10541_4_k_cu_15d41d9c4cuda3std3__45__cpo4cendE:
	.zero		1
	.type		_ZN34_INTERNAL_54f10541_4_k_cu_15d41d9c4cuda3std6ranges3__45__cpo4cendE,@object
	.size		_ZN34_INTERNAL_54f10541_4_k_cu_15d41d9c4cuda3std6ranges3__45__cpo4cendE,(_ZN34_INTERNAL_54f10541_4_k_cu_15d41d9c4cuda3std3__420unreachable_sentinelE - _ZN34_INTERNAL_54f10541_4_k_cu_15d41d9c4cuda3std6ranges3__45__cpo4cendE)
_ZN34_INTERNAL_54f10541_4_k_cu_15d41d9c4cuda3std6ranges3__45__cpo4cendE:
	.zero		1
	.type		_ZN34_INTERNAL_54f10541_4_k_cu_15d41d9c4cuda3std3__420unreachable_sentinelE,@object
	.size		_ZN34_INTERNAL_54f10541_4_k_cu_15d41d9c4cuda3std3__420unreachable_sentinelE,(_ZN34_INTERNAL_54f10541_4_k_cu_15d41d9c4cuda3std6ranges3__45__cpo5ssizeE - _ZN34_INTERNAL_54f10541_4_k_cu_15d41d9c4cuda3std3__420unreachable_sentinelE)
_ZN34_INTERNAL_54f10541_4_k_cu_15d41d9c4cuda3std3__420unreachable_sentinelE:
	.zero		1
	.type		_ZN34_INTERNAL_54f10541_4_k_cu_15d41d9c4cuda3std6ranges3__45__cpo5ssizeE,@object
	.size		_ZN34_INTERNAL_54f10541_4_k_cu_15d41d9c4cuda3std6ranges3__45__cpo5ssizeE,(_ZN34_INTERNAL_54f10541_4_k_cu_15d41d9c6thrust24THRUST_300001_SM_1000_NS12placeholders3_10E - _ZN34_INTERNAL_54f10541_4_k_cu_15d41d9c4cuda3std6ranges3__45__cpo5ssizeE)
_ZN34_INTERNAL_54f10541_4_k_cu_15d41d9c4cuda3std6ranges3__45__cpo5ssizeE:
	.zero		1
	.type		_ZN34_INTERNAL_54f10541_4_k_cu_15d41d9c6thrust24THRUST_300001_SM_1000_NS12placeholders3_10E,@object
	.size		_ZN34_INTERNAL_54f10541_4_k_cu_15d41d9c6thrust24THRUST_300001_SM_1000_NS12placeholders3_10E,(_ZN34_INTERNAL_54f10541_4_k_cu_15d41d9c4cuda3std3__45__cpo5crendE - _ZN34_INTERNAL_54f10541_4_k_cu_15d41d9c6thrust24THRUST_300001_SM_1000_NS12placeholders3_10E)
_ZN34_INTERNAL_54f10541_4_k_cu_15d41d9c6thrust24THRUST_300001_SM_1000_NS12placeholders3_10E:
	.zero		1
	.type		_ZN34_INTERNAL_54f10541_4_k_cu_15d41d9c4cuda3std3__45__cpo5crendE,@object
	.size		_ZN34_INTERNAL_54f10541_4_k_cu_15d41d9c4cuda3std3__45__cpo5crendE,(_ZN34_INTERNAL_54f10541_4_k_cu_15d41d9c4cuda3std6ranges3__45__cpo4prevE - _ZN34_INTERNAL_54f10541_4_k_cu_15d41d9c4cuda3std3__45__cpo5crendE)
_ZN34_INTERNAL_54f10541_4_k_cu_15d41d9c4cuda3std3__45__cpo5crendE:
	.zero		1
	.type		_ZN34_INTERNAL_54f10541_4_k_cu_15d41d9c4cuda3std6ranges3__45__cpo4prevE,@object
	.size		_ZN34_INTERNAL_54f10541_4_k_cu_15d41d9c4cuda3std6ranges3__45__cpo4prevE,(_ZN34_INTERNAL_54f10541_4_k_cu_15d41d9c4cuda3std6ranges3__45__cpo9iter_moveE - _ZN34_INTERNAL_54f10541_4_k_cu_15d41d9c4cuda3std6ranges3__45__cpo4prevE)
_ZN34_INTERNAL_54f10541_4_k_cu_15d41d9c4cuda3std6ranges3__45__cpo4prevE:
	.zero		1
	.type		_ZN34_INTERNAL_54f10541_4_k_cu_15d41d9c4cuda3std6ranges3__45__cpo9iter_moveE,@object
	.size		_ZN34_INTERNAL_54f10541_4_k_cu_15d41d9c4cuda3std6ranges3__45__cpo9iter_moveE,(_ZN34_INTERNAL_54f10541_4_k_cu_15d41d9c6thrust24THRUST_300001_SM_1000_NS12placeholders2_2E - _ZN34_INTERNAL_54f10541_4_k_cu_15d41d9c4cuda3std6ranges3__45__cpo9iter_moveE)
_ZN34_INTERNAL_54f10541_4_k_cu_15d41d9c4cuda3std6ranges3__45__cpo9iter_moveE:
	.zero		1
	.type		_ZN34_INTERNAL_54f10541_4_k_cu_15d41d9c6thrust24THRUST_300001_SM_1000_NS12placeholders2_2E,@object
	.size		_ZN34_INTERNAL_54f10541_4_k_cu_15d41d9c6thrust24THRUST_300001_SM_1000_NS12placeholders2_2E,(_ZN34_INTERNAL_54f10541_4_k_cu_15d41d9c6thrust24THRUST_300001_SM_1000_NS12placeholders2_4E - _ZN34_INTERNAL_54f10541_4_k_cu_15d41d9c6thrust24THRUST_300001_SM_1000_NS12placeholders2_2E)
_ZN34_INTERNAL_54f10541_4_k_cu_15d41d9c6thrust24THRUST_300001_SM_1000_NS12placeholders2_2E:
	.zero		1
	.type		_ZN34_INTERNAL_54f10541_4_k_cu_15d41d9c6thrust24THRUST_300001_SM_1000_NS12placeholders2_4E,@object
	.size		_ZN34_INTERNAL_54f10541_4_k_cu_15d41d9c6thrust24THRUST_300001_SM_1000_NS12placeholders2_4E,(_ZN34_INTERNAL_54f10541_4_k_cu_15d41d9c4cuda3std3__45__cpo3endE - _ZN34_INTERNAL_54f10541_4_k_cu_15d41d9c6thrust24THRUST_300001_SM_1000_NS12placeholders2_4E)
_ZN34_INTERNAL_54f10541_4_k_cu_15d41d9c6thrust24THRUST_300001_SM_1000_NS12placeholders2_4E:
	.zero		1
	.type		_ZN34_INTERNAL_54f10541_4_k_cu_15d41d9c4cuda3std3__45__cpo3endE,@object
	.size		_ZN34_INTERNAL_54f10541_4_k_cu_15d41d9c4cuda3std3__45__cpo3endE,(_ZN34_INTERNAL_54f10541_4_k_cu_15d41d9c4cuda3std6ranges3__45__cpo3endE - _ZN34_INTERNAL_54f10541_4_k_cu_15d41d9c4cuda3std3__45__cpo3endE)
_ZN34_INTERNAL_54f10541_4_k_cu_15d41d9c4cuda3std3__45__cpo3endE:
	.zero		1
	.type		_ZN34_INTERNAL_54f10541_4_k_cu_15d41d9c4cuda3std6ranges3__45__cpo3endE,@object
	.size		_ZN34_INTERNAL_54f10541_4_k_cu_15d41d9c4cuda3std6ranges3__45__cpo3endE,(_ZN34_INTERNAL_54f10541_4_k_cu_15d41d9c4cuda3std3__419piecewise_constructE - _ZN34_INTERNAL_54f10541_4_k_cu_15d41d9c4cuda3std6ranges3__45__cpo3endE)
_ZN34_INTERNAL_54f10541_4_k_cu_15d41d9c4cuda3std6ranges3__45__cpo3endE:
	.zero		1
	.type		_ZN34_INTERNAL_54f10541_4_k_cu_15d41d9c4cuda3std3__419piecewise_constructE,@object
	.size		_ZN34_INTERNAL_54f10541_4_k_cu_15d41d9c4cuda3std3__419piecewise_constructE,(_ZN34_INTERNAL_54f10541_4_k_cu_15d41d9c4cuda3std6ranges3__45__cpo5cdataE - _ZN34_INTERNAL_54f10541_4_k_cu_15d41d9c4cuda3std3__419piecewise_constructE)
_ZN34_INTERNAL_54f10541_4_k_cu_15d41d9c4cuda3std3__419piecewise_constructE:
	.zero		1
	.type		_ZN34_INTERNAL_54f10541_4_k_cu_15d41d9c4cuda3std6ranges3__45__cpo5cdataE,@object
	.size		_ZN34_INTERNAL_54f10541_4_k_cu_15d41d9c4cuda3std6ranges3__45__cpo5cdataE,(_ZN34_INTERNAL_54f10541_4_k_cu_15d41d9c6thrust24THRUST_300001_SM_1000_NS12placeholders2_8E - _ZN34_INTERNAL_54f10541_4_k_cu_15d41d9c4cuda3std6ranges3__45__cpo5cdataE)
_ZN34_INTERNAL_54f10541_4_k_cu_15d41d9c4cuda3std6ranges3__45__cpo5cdataE:
	.zero		1
	.type		_ZN34_INTERNAL_54f10541_4_k_cu_15d41d9c6thrust24THRUST_300001_SM_1000_NS12placeholders2_8E,@object
	.size		_ZN34_INTERNAL_54f10541_4_k_cu_15d41d9c6thrust24THRUST_300001_SM_1000_NS12placeholders2_8E,(_ZN34_INTERNAL_54f10541_4_k_cu_15d41d9c4cuda3std3__45__cpo4rendE - _ZN34_INTERNAL_54f10541_4_k_cu_15d41d9c6thrust24THRUST_300001_SM_1000_NS12placeholders2_8E)
_ZN34_INTERNAL_54f10541_4_k_cu_15d41d9c6thrust24THRUST_300001_SM_1000_NS12placeholders2_8E:
	.zero		1
	.type		_ZN34_INTERNAL_54f10541_4_k_cu_15d41d9c4cuda3std3__45__cpo4rendE,@object
	.size		_ZN34_INTERNAL_54f10541_4_k_cu_15d41d9c4cuda3std3__45__cpo4rendE,(_ZN34_INTERNAL_54f10541_4_k_cu_15d41d9c4cuda3std6ranges3__45__cpo9iter_swapE - _ZN34_INTERNAL_54f10541_4_k_cu_15d41d9c4cuda3std3__45__cpo4rendE)
_ZN34_INTERNAL_54f10541_4_k_cu_15d41d9c4cuda3std3__45__cpo4rendE:
	.zero		1
	.type		_ZN34_INTERNAL_54f10541_4_k_cu_15d41d9c4cuda3std6ranges3__45__cpo9iter_swapE,@object
	.size		_ZN34_INTERNAL_54f10541_4_k_cu_15d41d9c4cuda3std6ranges3__45__cpo9iter_swapE,(_ZN34_INTERNAL_54f10541_4_k_cu_15d41d9c4cuda3std3__48unexpectE - _ZN34_INTERNAL_54f10541_4_k_cu_15d41d9c4cuda3std6ranges3__45__cpo9iter_swapE)
_ZN34_INTERNAL_54f10541_4_k_cu_15d41d9c4cuda3std6ranges3__45__cpo9iter_swapE:
	.zero		1
	.type		_ZN34_INTERNAL_54f10541_4_k_cu_15d41d9c4cuda3std3__48unexpectE,@object
	.size		_ZN34_INTERNAL_54f10541_4_k_cu_15d41d9c4cuda3std3__48unexpectE,(_ZN34_INTERNAL_54f10541_4_k_cu_15d41d9c6thrust24THRUST_300001_SM_1000_NS6system6detail10sequential3seqE - _ZN34_INTERNAL_54f10541_4_k_cu_15d41d9c4cuda3std3__48unexpectE)
_ZN34_INTERNAL_54f10541_4_k_cu_15d41d9c4cuda3std3__48unexpectE:
	.zero		1
	.type		_ZN34_INTERNAL_54f10541_4_k_cu_15d41d9c6thrust24THRUST_300001_SM_1000_NS6system6detail10sequential3seqE,@object
	.size		_ZN34_INTERNAL_54f10541_4_k_cu_15d41d9c6thrust24THRUST_300001_SM_1000_NS6system6detail10sequential3seqE,(.L_29 - _ZN34_INTERNAL_54f10541_4_k_cu_15d41d9c6thrust24THRUST_300001_SM_1000_NS6system6detail10sequential3seqE)
_ZN34_INTERNAL_54f10541_4_k_cu_15d41d9c6thrust24THRUST_300001_SM_1000_NS6system6detail10sequential3seqE:
	.zero		1
.L_29:


//--------------------- .nv.shared._ZN3cub18CUB_300001_SM_10006detail4scan20DeviceScanInitKernelINS0_13ScanTileStateIiLb1EEEEEvT_i --------------------------
	.section	.nv.shared._ZN3cub18CUB_300001_SM_10006detail4scan20DeviceScanInitKernelINS0_13ScanTileStateIiLb1EEEEEvT_i,"aw",@nobits
	.sectionflags	@""
	.align	16
	.zero		1024


//--------------------- .nv.shared._ZN3cub18CUB_300001_SM_10006detail11EmptyKernelIvEEvv --------------------------
	.section	.nv.shared._ZN3cub18CUB_300001_SM_10006detail11EmptyKernelIvEEvv,"aw",@nobits
	.sectionflags	@""
	.align	16
	.zero		1024


//--------------------- .nv.shared._Z13reduce_kernelPKfPKiS0_Pfii --------------------------
	.section	.nv.shared._Z13reduce_kernelPKfPKiS0_Pfii,"aw",@nobits
	.sectionflags	@""
	.align	16
	.zero		1024


//--------------------- .nv.shared._Z14permute_kernelPKfPKiS0_S2_PiPfS3_S4_iiii --------------------------
	.section	.nv.shared._Z14permute_kernelPKfPKiS0_S2_PiPfS3_S4_iiii,"aw",@nobits
	.sectionflags	@""
	.align	16
	.zero		1024


//--------------------- .nv.shared._Z17count_kernel_sotaPKiPiii --------------------------
	.section	.nv.shared._Z17count_kernel_sotaPKiPiii,"aw",@nobits
	.sectionflags	@""
	.align	16
	.zero		1024


//--------------------- .nv.constant0._ZN3cub18CUB_300001_SM_10006detail4scan16DeviceScanKernelINS2_10policy_hubIiiijN4cuda3std3__44plusIvEEE10Policy1000EPiSC_NS0_13ScanTileStateIiLb1EEES9_NS1_10InputValueIiSC_EEjiLb0EiEEvT0_T1_T2_iT3_T4_T5_ --------------------------
	.section	.nv.constant0._ZN3cub18CUB_300001_SM_10006detail4scan16DeviceScanKernelINS2_10policy_hubIiiijN4cuda3std3__44plusIvEEE10Policy1000EPiSC_NS0_13ScanTileStateIiLb1EEES9_NS1_10InputValueIiSC_EEjiLb0EiEEvT0_T1_T2_iT3_T4_T5_,"a",@progbits
	.sectionflags	@""
	.align	4
.nv.constant0._ZN3cub18CUB_300001_SM_10006detail4scan16DeviceScanKernelINS2_10policy_hubIiiijN4cuda3std3__44plusIvEEE10Policy1000EPiSC_NS0_13ScanTileStateIiLb1EEES9_NS1_10InputValueIiSC_EEjiLb0EiEEvT0_T1_T2_iT3_T4_T5_:
	.zero		948


//--------------------- .nv.constant0._ZN3cub18CUB_300001_SM_10006detail4scan20DeviceScanInitKernelINS0_13ScanTileStateIiLb1EEEEEvT_i --------------------------
	.section	.nv.constant0._ZN3cub18CUB_300001_SM_10006detail4scan20DeviceScanInitKernelINS0_13ScanTileStateIiLb1EEEEEvT_i,"a",@progbits
	.sectionflags	@""
	.align	4
.nv.constant0._ZN3cub18CUB_300001_SM_10006detail4scan20DeviceScanInitKernelINS0_13ScanTileStateIiLb1EEEEEvT_i:
	.zero		908


//--------------------- .nv.constant0._ZN3cub18CUB_300001_SM_10006detail11EmptyKernelIvEEvv --------------------------
	.section	.nv.constant0._ZN3cub18CUB_300001_SM_10006detail11EmptyKernelIvEEvv,"a",@progbits
	.sectionflags	@""
	.align	4
.nv.constant0._ZN3cub18CUB_300001_SM_10006detail11EmptyKernelIvEEvv:
	.zero		896


//--------------------- .nv.constant0._Z13reduce_kernelPKfPKiS0_Pfii --------------------------
	.section	.nv.constant0._Z13reduce_kernelPKfPKiS0_Pfii,"a",@progbits
	.sectionflags	@""
	.align	4
.nv.constant0._Z13reduce_kernelPKfPKiS0_Pfii:
	.zero		936


//--------------------- .nv.constant0._Z14permute_kernelPKfPKiS0_S2_PiPfS3_S4_iiii --------------------------
	.section	.nv.constant0._Z14permute_kernelPKfPKiS0_S2_PiPfS3_S4_iiii,"a",@progbits
	.sectionflags	@""
	.align	4
.nv.constant0._Z14permute_kernelPKfPKiS0_S2_PiPfS3_S4_iiii:
	.zero		976


//--------------------- .nv.constant0._Z17count_kernel_sotaPKiPiii --------------------------
	.section	.nv.constant0._Z17count_kernel_sotaPKiPiii,"a",@progbits
	.sectionflags	@""
	.align	4
.nv.constant0._Z17count_kernel_sotaPKiPiii:
	.zero		920


//--------------------- SYMBOLS --------------------------

	.type		.nv.reservedSmem.offset0,@object
	.size		.nv.reservedSmem.offset0,0x4
	.type		.nv.reservedSmem.cap,@object
	.size		.nv.reservedSmem.cap,0x4
